// auto-generated by cutlass_sweep.gemm — config: {"arch": "sm_90", "cluster_m": 4, "cluster_n": 1, "dtype": "bf16", "dtype_b": "bf16", "layout": "nt", "stages": 0, "tile_k": 32, "tile_m": 256, "tile_n": 64}
#include "cutlass/cutlass.h"
#include "cutlass/gemm/collective/collective_builder.hpp"
#include "cutlass/gemm/device/gemm_universal_adapter.h"
#include "cutlass/gemm/kernel/gemm_universal.hpp"
#include "cutlass/epilogue/collective/collective_builder.hpp"

using ElemA = cutlass::bfloat16_t;
using ElemB = cutlass::bfloat16_t;
using ElemCD = cutlass::bfloat16_t;
using Acc  = float;
using TileShape    = cute::Shape<cute::_256, cute::_64, cute::_32>;
using ClusterShape = cute::Shape<cute::_4, cute::_1, cute::_1>;

using CollectiveEpilogue = typename cutlass::epilogue::collective::CollectiveBuilder<
    cutlass::arch::Sm90, cutlass::arch::OpClassTensorOp,
    TileShape, ClusterShape,
    cutlass::epilogue::collective::EpilogueTileAuto,
    Acc, Acc,
    ElemCD, cutlass::layout::RowMajor, 128 / cutlass::sizeof_bits<ElemCD>::value,
    ElemCD, cutlass::layout::RowMajor, 128 / cutlass::sizeof_bits<ElemCD>::value,
    cutlass::epilogue::collective::EpilogueScheduleAuto
  >::CollectiveOp;

using CollectiveMainloop = typename cutlass::gemm::collective::CollectiveBuilder<
    cutlass::arch::Sm90, cutlass::arch::OpClassTensorOp,
    ElemA, cutlass::layout::RowMajor, 128 / cutlass::sizeof_bits<ElemA>::value,
    ElemB, cutlass::layout::ColumnMajor, 128 / cutlass::sizeof_bits<ElemB>::value,
    Acc,
    TileShape, ClusterShape,
    cutlass::gemm::collective::StageCountAutoCarveout<static_cast<int>(sizeof(typename CollectiveEpilogue::SharedStorage))>,
    cutlass::gemm::collective::KernelScheduleAuto
  >::CollectiveOp;

using GemmKernel = cutlass::gemm::kernel::GemmUniversal<
    cute::Shape<int,int,int,int>,
    CollectiveMainloop,
    CollectiveEpilogue
>;
using Gemm = cutlass::gemm::device::GemmUniversalAdapter<GemmKernel>;

// Force the device kernel symbol into the cubin without needing a host main.
auto* _anchor = &cutlass::device_kernel<GemmKernel>;


// ===== COMPILED SASS (sm_90a) =====

	.target	sm_90a

	.elftype	@"ET_EXEC"


//--------------------- .note.nv.tkinfo           --------------------------
	.section	.note.nv.tkinfo,"",@"SHT_NOTE"
	.sectionflags	@"SHF_NOTE_NV_TKINFO"
	.tkinfo
        /*0018*/ 	.word	0x00000002
        /*0030*/ 	.string	""
        /*0030*/ 	.string	"ptxas"
        /*0030*/ 	.string	"Cuda compilation tools, release 13.0, V13.0.88"
        /*0030*/ 	.string	"Build cuda_13.0.r13.0/compiler.36424714_0"
        /*0030*/ 	.string	"-arch sm_90a -m 64 "



//--------------------- .note.nv.cuinfo           --------------------------
	.section	.note.nv.cuinfo,"",@"SHT_NOTE"
	.sectionflags	@"SHF_NOTE_NV_CUINFO"
        /*0018*/ 	.short	0x0002
        /*001a*/ 	.short	0x005a
        /*001c*/ 	.short	0x0082
	.zero		2


//--------------------- .nv.info                  --------------------------
	.section	.nv.info,"",@"SHT_CUDA_INFO"
	.align	4


	//----- nvinfo : EIATTR_REGCOUNT
	.align		4
        /*0000*/ 	.byte	0x04, 0x2f
        /*0002*/ 	.short	(.L_15 - .L_14)
	.align		4
.L_14:
        /*0004*/ 	.word	index@(_ZN7cutlass13device_kernelINS_4gemm6kernel13GemmUniversalIN4cute5tupleIJiiiiEEENS1_10collective13CollectiveMmaINS1_34MainloopSm90TmaGmmaWarpSpecializedILi11ENS5_IJNS4_1CILi4EEENSA_ILi1EEESC_EEENS1_35KernelTmaWarpSpecializedCooperativeEEENS5_IJNSA_ILi256EEENSA_ILi64EEENSA_ILi32EEEEEENS_10bfloat16_tENS5_IJlSC_lEEESK_SL_NS4_8TiledMMAINS4_8MMA_AtomIJNS4_4SM904GMMA27MMA_64x64x16_F32BF16BF16_SSILNSP_5MajorE0ELSR_0ELNSP_7ScaleInE1ELSS_1EEEEEENS4_6LayoutINS5_IJNSA_ILi2EEESC_SC_EEENS5_IJSC_NSA_ILi0EEESY_EEEEENS5_IJNS4_10UnderscoreES11_S11_EEEEENS4_13SM90_TMA_LOADENS4_14ComposedLayoutINS4_7SwizzleILi2ELi4ELi3EEENS4_18smem_ptr_flag_bitsILi16EEENSV_INS5_IJNSA_ILi8EEESI_EEENS5_IJSI_SC_EEEEEEEvNS4_8identityENS4_23SM90_TMA_LOAD_MULTICASTES1E_vS1F_EENS_8epilogue10collective6detail29Sm90TmaWarpSpecializedAdapterINS1J_15DefaultEpilogueISK_SL_SL_NS1I_6thread17LinearCombinationISK_Li1EffLNS1N_9ScaleType4KindE0ELNS_15FloatRoundStyleE2ESK_EENS1_15EpilogueDefaultEEEEEvvEEEEvNT_6ParamsE)
        /*0008*/ 	.word	0x000000a8


	//----- nvinfo : EIATTR_FRAME_SIZE
	.align		4
.L_15:
        /*000c*/ 	.byte	0x04, 0x11
        /*000e*/ 	.short	(.L_17 - .L_16)
	.align		4
.L_16:
        /*0010*/ 	.word	index@(_ZN7cutlass13device_kernelINS_4gemm6kernel13GemmUniversalIN4cute5tupleIJiiiiEEENS1_10collective13CollectiveMmaINS1_34MainloopSm90TmaGmmaWarpSpecializedILi11ENS5_IJNS4_1CILi4EEENSA_ILi1EEESC_EEENS1_35KernelTmaWarpSpecializedCooperativeEEENS5_IJNSA_ILi256EEENSA_ILi64EEENSA_ILi32EEEEEENS_10bfloat16_tENS5_IJlSC_lEEESK_SL_NS4_8TiledMMAINS4_8MMA_AtomIJNS4_4SM904GMMA27MMA_64x64x16_F32BF16BF16_SSILNSP_5MajorE0ELSR_0ELNSP_7ScaleInE1ELSS_1EEEEEENS4_6LayoutINS5_IJNSA_ILi2EEESC_SC_EEENS5_IJSC_NSA_ILi0EEESY_EEEEENS5_IJNS4_10UnderscoreES11_S11_EEEEENS4_13SM90_TMA_LOADENS4_14ComposedLayoutINS4_7SwizzleILi2ELi4ELi3EEENS4_18smem_ptr_flag_bitsILi16EEENSV_INS5_IJNSA_ILi8EEESI_EEENS5_IJSI_SC_EEEEEEEvNS4_8identityENS4_23SM90_TMA_LOAD_MULTICASTES1E_vS1F_EENS_8epilogue10collective6detail29Sm90TmaWarpSpecializedAdapterINS1J_15DefaultEpilogueISK_SL_SL_NS1I_6thread17LinearCombinationISK_Li1EffLNS1N_9ScaleType4KindE0ELNS_15FloatRoundStyleE2ESK_EENS1_15EpilogueDefaultEEEEEvvEEEEvNT_6ParamsE)
        /*0014*/ 	.word	0x00000000


	//----- nvinfo : EIATTR_MIN_STACK_SIZE
	.align		4
.L_17:
        /*0018*/ 	.byte	0x04, 0x12
        /*001a*/ 	.short	(.L_19 - .L_18)
	.align		4
.L_18:
        /*001c*/ 	.word	index@(_ZN7cutlass13device_kernelINS_4gemm6kernel13GemmUniversalIN4cute5tupleIJiiiiEEENS1_10collective13CollectiveMmaINS1_34MainloopSm90TmaGmmaWarpSpecializedILi11ENS5_IJNS4_1CILi4EEENSA_ILi1EEESC_EEENS1_35KernelTmaWarpSpecializedCooperativeEEENS5_IJNSA_ILi256EEENSA_ILi64EEENSA_ILi32EEEEEENS_10bfloat16_tENS5_IJlSC_lEEESK_SL_NS4_8TiledMMAINS4_8MMA_AtomIJNS4_4SM904GMMA27MMA_64x64x16_F32BF16BF16_SSILNSP_5MajorE0ELSR_0ELNSP_7ScaleInE1ELSS_1EEEEEENS4_6LayoutINS5_IJNSA_ILi2EEESC_SC_EEENS5_IJSC_NSA_ILi0EEESY_EEEEENS5_IJNS4_10UnderscoreES11_S11_EEEEENS4_13SM90_TMA_LOADENS4_14ComposedLayoutINS4_7SwizzleILi2ELi4ELi3EEENS4_18smem_ptr_flag_bitsILi16EEENSV_INS5_IJNSA_ILi8EEESI_EEENS5_IJSI_SC_EEEEEEEvNS4_8identityENS4_23SM90_TMA_LOAD_MULTICASTES1E_vS1F_EENS_8epilogue10collective6detail29Sm90TmaWarpSpecializedAdapterINS1J_15DefaultEpilogueISK_SL_SL_NS1I_6thread17LinearCombinationISK_Li1EffLNS1N_9ScaleType4KindE0ELNS_15FloatRoundStyleE2ESK_EENS1_15EpilogueDefaultEEEEEvvEEEEvNT_6ParamsE)
        /*0020*/ 	.word	0x00000000
.L_19:


//--------------------- .nv.compat                --------------------------
	.section	.nv.compat,"",@"SHT_CUDA_COMPAT_INFO"
	.align	4
        /*0000*/ 	.byte	0x02, 0x09, 0x01, 0x00, 0x02, 0x02, 0x04, 0x00, 0x02, 0x05, 0x05, 0x00, 0x03, 0x07, 0x01, 0x01
        /*0010*/ 	.byte	0x02, 0x03, 0x01, 0x00, 0x02, 0x06, 0x01, 0x00, 0x04, 0x0b, 0x08, 0x00, 0x00, 0x00, 0x00, 0x00
        /*0020*/ 	.byte	0x00, 0x00, 0x00, 0x00


//--------------------- .nv.info._ZN7cutlass13device_kernelINS_4gemm6kernel13GemmUniversalIN4cute5tupleIJiiiiEEENS1_10collective13CollectiveMmaINS1_34MainloopSm90TmaGmmaWarpSpecializedILi11ENS5_IJNS4_1CILi4EEENSA_ILi1EEESC_EEENS1_35KernelTmaWarpSpecializedCooperativeEEENS5_IJNSA_ILi256EEENSA_ILi64EEENSA_ILi32EEEEEENS_10bfloat16_tENS5_IJlSC_lEEESK_SL_NS4_8TiledMMAINS4_8MMA_AtomIJNS4_4SM904GMMA27MMA_64x64x16_F32BF16BF16_SSILNSP_5MajorE0ELSR_0ELNSP_7ScaleInE1ELSS_1EEEEEENS4_6LayoutINS5_IJNSA_ILi2EEESC_SC_EEENS5_IJSC_NSA_ILi0EEESY_EEEEENS5_IJNS4_10UnderscoreES11_S11_EEEEENS4_13SM90_TMA_LOADENS4_14ComposedLayoutINS4_7SwizzleILi2ELi4ELi3EEENS4_18smem_ptr_flag_bitsILi16EEENSV_INS5_IJNSA_ILi8EEESI_EEENS5_IJSI_SC_EEEEEEEvNS4_8identityENS4_23SM90_TMA_LOAD_MULTICASTES1E_vS1F_EENS_8epilogue10collective6detail29Sm90TmaWarpSpecializedAdapterINS1J_15DefaultEpilogueISK_SL_SL_NS1I_6thread17LinearCombinationISK_Li1EffLNS1N_9ScaleType4KindE0ELNS_15FloatRoundStyleE2ESK_EENS1_15EpilogueDefaultEEEEEvvEEEEvNT_6ParamsE --------------------------
	.section	.nv.info._ZN7cutlass13device_kernelINS_4gemm6kernel13GemmUniversalIN4cute5tupleIJiiiiEEENS1_10collective13CollectiveMmaINS1_34MainloopSm90TmaGmmaWarpSpecializedILi11ENS5_IJNS4_1CILi4EEENSA_ILi1EEESC_EEENS1_35KernelTmaWarpSpecializedCooperativeEEENS5_IJNSA_ILi256EEENSA_ILi64EEENSA_ILi32EEEEEENS_10bfloat16_tENS5_IJlSC_lEEESK_SL_NS4_8TiledMMAINS4_8MMA_AtomIJNS4_4SM904GMMA27MMA_64x64x16_F32BF16BF16_SSILNSP_5MajorE0ELSR_0ELNSP_7ScaleInE1ELSS_1EEEEEENS4_6LayoutINS5_IJNSA_ILi2EEESC_SC_EEENS5_IJSC_NSA_ILi0EEESY_EEEEENS5_IJNS4_10UnderscoreES11_S11_EEEEENS4_13SM90_TMA_LOADENS4_14ComposedLayoutINS4_7SwizzleILi2ELi4ELi3EEENS4_18smem_ptr_flag_bitsILi16EEENSV_INS5_IJNSA_ILi8EEESI_EEENS5_IJSI_SC_EEEEEEEvNS4_8identityENS4_23SM90_TMA_LOAD_MULTICASTES1E_vS1F_EENS_8epilogue10collective6detail29Sm90TmaWarpSpecializedAdapterINS1J_15DefaultEpilogueISK_SL_SL_NS1I_6thread17LinearCombinationISK_Li1EffLNS1N_9ScaleType4KindE0ELNS_15FloatRoundStyleE2ESK_EENS1_15EpilogueDefaultEEEEEvvEEEEvNT_6ParamsE,"",@"SHT_CUDA_INFO"
	.sectionflags	@""
	.align	4


	//----- nvinfo : EIATTR_CUDA_API_VERSION
	.align		4
        /*0000*/ 	.byte	0x04, 0x37
        /*0002*/ 	.short	(.L_21 - .L_20)
.L_20:
        /*0004*/ 	.word	0x00000082


	//----- nvinfo : EIATTR_KPARAM_INFO
	.align		4
.L_21:
        /*0008*/ 	.byte	0x04, 0x17
        /*000a*/ 	.short	(.L_23 - .L_22)
.L_22:
        /*000c*/ 	.word	0x00000000
        /*0010*/ 	.short	0x0000
        /*0012*/ 	.short	0x0070
        /*0014*/ 	.byte	0x00, 0xf0, 0x01, 0x10


	//----- nvinfo : EIATTR_SPARSE_MMA_MASK
	.align		4
.L_23:
        /*0018*/ 	.byte	0x03, 0x50
        /*001a*/ 	.short	0x0000


	//----- nvinfo : EIATTR_MAXREG_COUNT
	.align		4
        /*001c*/ 	.byte	0x03, 0x1b
        /*001e*/ 	.short	0x00a8


	//----- nvinfo : EIATTR_NUM_BARRIERS
	.align		4
        /*0020*/ 	.byte	0x02, 0x4c
        /*0022*/ 	.byte	0x01
	.zero		1


	//----- nvinfo : EIATTR_EXTERNS
	.align		4
        /*0024*/ 	.byte	0x04, 0x0f
        /*0026*/ 	.short	(.L_25 - .L_24)


	//   ....[0]....
	.align		4
.L_24:
        /*0028*/ 	.word	index@(__assertfail)


	//----- nvinfo : EIATTR_MERCURY_ISA_VERSION
	.align		4
.L_25:
        /*002c*/ 	.byte	0x03, 0x5f
        /*002e*/ 	.short	0x0101


	//----- nvinfo : EIATTR_INT_WARP_WIDE_INSTR_OFFSETS
	.align		4
        /*0030*/ 	.byte	0x04, 0x31
        /*0032*/ 	.short	(.L_27 - .L_26)


	//   ....[0]....
.L_26:
        /*0034*/ 	.word	0x000005f0


	//   ....[1]....
        /*0038*/ 	.word	0x00000610


	//   ....[2]....
        /*003c*/ 	.word	0x000007c0


	//   ....[3]....
        /*0040*/ 	.word	0x00002010


	//----- nvinfo : EIATTR_COOP_GROUP_MASK_REGIDS
	.align		4
.L_27:
        /*0044*/ 	.byte	0x04, 0x29
        /*0046*/ 	.short	(.L_29 - .L_28)


	//   ....[0]....
.L_28:
        /*0048*/ 	.word	0xffffffff


	//   ....[1]....
        /*004c*/ 	.word	0xffffffff


	//   ....[2]....
        /*0050*/ 	.word	0xffffffff


	//   ....[3]....
        /*0054*/ 	.word	0xffffffff


	//   ....[4]....
        /*0058*/ 	.word	0xffffffff


	//   ....[5]....
        /*005c*/ 	.word	0xffffffff


	//----- nvinfo : EIATTR_COOP_GROUP_INSTR_OFFSETS
	.align		4
.L_29:
        /*0060*/ 	.byte	0x04, 0x28
        /*0062*/ 	.short	(.L_31 - .L_30)


	//   ....[0]....
.L_30:
        /*0064*/ 	.word	0x00000060


	//   ....[1]....
        /*0068*/ 	.word	0x00000070


	//   ....[2]....
        /*006c*/ 	.word	0x00000130


	//   ....[3]....
        /*0070*/ 	.word	0x00000410


	//   ....[4]....
        /*0074*/ 	.word	0x00000930


	//   ....[5]....
        /*0078*/ 	.word	0x000015d0


	//----- nvinfo : EIATTR_REG_RECONFIG
	.align		4
.L_31:
        /*007c*/ 	.byte	0x01, 0x54
	.zero		2


	//----- nvinfo : EIATTR_SYSCALL_OFFSETS
	.align		4
        /*0080*/ 	.byte	0x04, 0x46
        /*0082*/ 	.short	(.L_33 - .L_32)


	//   ....[0]....
.L_32:
        /*0084*/ 	.word	0x000017c0


	//----- nvinfo : EIATTR_MBARRIER_INSTR_OFFSETS
	.align		4
.L_33:
        /*0088*/ 	.byte	0x04, 0x39
        /*008a*/ 	.short	(.L_35 - .L_34)


	//   ....[0]....
.L_34:
        /*008c*/ 	.word	0x00000270
        /*0090*/ 	.word	0x000000ff
        /*0094*/ 	.word	0x00000000
        /*0098*/ 	.short	0x0100
        /*009a*/ 	.byte	0x08
	.zero		1


	//   ....[1]....
        /*009c*/ 	.word	0x00000280
        /*00a0*/ 	.word	0x000000ff
        /*00a4*/ 	.word	0x00000058
        /*00a8*/ 	.short	0x0100
        /*00aa*/ 	.byte	0x08
	.zero		1


	//   ....[2]....
        /*00ac*/ 	.word	0x00000290
        /*00b0*/ 	.word	0x000000ff
        /*00b4*/ 	.word	0x00000008
        /*00b8*/ 	.short	0x0100
        /*00ba*/ 	.byte	0x08
	.zero		1


	//   ....[3]....
        /*00bc*/ 	.word	0x000002a0
        /*00c0*/ 	.word	0x000000ff
        /*00c4*/ 	.word	0x00000060
        /*00c8*/ 	.short	0x0100
        /*00ca*/ 	.byte	0x08
	.zero		1


	//   ....[4]....
        /*00cc*/ 	.word	0x000002b0
        /*00d0*/ 	.word	0x000000ff
        /*00d4*/ 	.word	0x00000010
        /*00d8*/ 	.short	0x0100
        /*00da*/ 	.byte	0x08
	.zero		1


	//   ....[5]....
        /*00dc*/ 	.word	0x000002c0
        /*00e0*/ 	.word	0x000000ff
        /*00e4*/ 	.word	0x00000068
        /*00e8*/ 	.short	0x0100
        /*00ea*/ 	.byte	0x08
	.zero		1


	//   ....[6]....
        /*00ec*/ 	.word	0x000002d0
        /*00f0*/ 	.word	0x000000ff
        /*00f4*/ 	.word	0x00000018
        /*00f8*/ 	.short	0x0100
        /*00fa*/ 	.byte	0x08
	.zero		1


	//   ....[7]....
        /*00fc*/ 	.word	0x000002e0
        /*0100*/ 	.word	0x000000ff
        /*0104*/ 	.word	0x00000070
        /*0108*/ 	.short	0x0100
        /*010a*/ 	.byte	0x08
	.zero		1


	//   ....[8]....
        /*010c*/ 	.word	0x000002f0
        /*0110*/ 	.word	0x000000ff
        /*0114*/ 	.word	0x00000020
        /*0118*/ 	.short	0x0100
        /*011a*/ 	.byte	0x08
	.zero		1


	//   ....[9]....
        /*011c*/ 	.word	0x00000300
        /*0120*/ 	.word	0x000000ff
        /*0124*/ 	.word	0x00000078
        /*0128*/ 	.short	0x0100
        /*012a*/ 	.byte	0x08
	.zero		1


	//   ....[10]....
        /*012c*/ 	.word	0x00000310
        /*0130*/ 	.word	0x000000ff
        /*0134*/ 	.word	0x00000028
        /*0138*/ 	.short	0x0100
        /*013a*/ 	.byte	0x08
	.zero		1


	//   ....[11]....
        /*013c*/ 	.word	0x00000320
        /*0140*/ 	.word	0x000000ff
        /*0144*/ 	.word	0x00000080
        /*0148*/ 	.short	0x0100
        /*014a*/ 	.byte	0x08
	.zero		1


	//   ....[12]....
        /*014c*/ 	.word	0x00000330
        /*0150*/ 	.word	0x000000ff
        /*0154*/ 	.word	0x00000030
        /*0158*/ 	.short	0x0100
        /*015a*/ 	.byte	0x08
	.zero		1


	//   ....[13]....
        /*015c*/ 	.word	0x00000340
        /*0160*/ 	.word	0x000000ff
        /*0164*/ 	.word	0x00000088
        /*0168*/ 	.short	0x0100
        /*016a*/ 	.byte	0x08
	.zero		1


	//   ....[14]....
        /*016c*/ 	.word	0x00000350
        /*0170*/ 	.word	0x000000ff
        /*0174*/ 	.word	0x00000038
        /*0178*/ 	.short	0x0100
        /*017a*/ 	.byte	0x08
	.zero		1


	//   ....[15]....
        /*017c*/ 	.word	0x00000360
        /*0180*/ 	.word	0x000000ff
        /*0184*/ 	.word	0x00000090
        /*0188*/ 	.short	0x0100
        /*018a*/ 	.byte	0x08
	.zero		1


	//   ....[16]....
        /*018c*/ 	.word	0x00000370
        /*0190*/ 	.word	0x000000ff
        /*0194*/ 	.word	0x00000040
        /*0198*/ 	.short	0x0100
        /*019a*/ 	.byte	0x08
	.zero		1


	//   ....[17]....
        /*019c*/ 	.word	0x00000380
        /*01a0*/ 	.word	0x000000ff
        /*01a4*/ 	.word	0x00000098
        /*01a8*/ 	.short	0x0100
        /*01aa*/ 	.byte	0x08
	.zero		1


	//   ....[18]....
        /*01ac*/ 	.word	0x00000390
        /*01b0*/ 	.word	0x000000ff
        /*01b4*/ 	.word	0x00000048
        /*01b8*/ 	.short	0x0100
        /*01ba*/ 	.byte	0x08
	.zero		1


	//   ....[19]....
        /*01bc*/ 	.word	0x000003a0
        /*01c0*/ 	.word	0x000000ff
        /*01c4*/ 	.word	0x000000a0
        /*01c8*/ 	.short	0x0100
        /*01ca*/ 	.byte	0x08
	.zero		1


	//   ....[20]....
        /*01cc*/ 	.word	0x000003b0
        /*01d0*/ 	.word	0x000000ff
        /*01d4*/ 	.word	0x00000050
        /*01d8*/ 	.short	0x0100
        /*01da*/ 	.byte	0x08
	.zero		1


	//   ....[21]....
        /*01dc*/ 	.word	0x000003c0
        /*01e0*/ 	.word	0x000000ff
        /*01e4*/ 	.word	0x000000a8
        /*01e8*/ 	.short	0x0100
        /*01ea*/ 	.byte	0x08
	.zero		1


	//   ....[22]....
        /*01ec*/ 	.word	0x00000840
        /*01f0*/ 	.word	0x000000ff
        /*01f4*/ 	.word	0x000000c0
        /*01f8*/ 	.short	0x0100
        /*01fa*/ 	.byte	0x06
	.zero		1


	//   ....[23]....
        /*01fc*/ 	.word	0x000008e0
        /*0200*/ 	.word	0x000000ff
        /*0204*/ 	.word	0x000000c8
        /*0208*/ 	.short	0x0100
        /*020a*/ 	.byte	0x06
	.zero		1


	//   ....[24]....
        /*020c*/ 	.word	0x00001880
        /*0210*/ 	.word	0x00000003
        /*0214*/ 	.word	0x00000000
        /*0218*/ 	.short	0x010a
        /*021a*/ 	.byte	0x3f
	.zero		1


	//   ....[25]....
        /*021c*/ 	.word	0x000018e0
        /*0220*/ 	.word	0x00000003
        /*0224*/ 	.word	0x00000000
        /*0228*/ 	.short	0x010a
        /*022a*/ 	.byte	0x3f
	.zero		1


	//   ....[26]....
        /*022c*/ 	.word	0x00001c40
        /*0230*/ 	.word	0x00000005
        /*0234*/ 	.word	0x00000000
        /*0238*/ 	.short	0x010a
        /*023a*/ 	.byte	0x3f
	.zero		1


	//   ....[27]....
        /*023c*/ 	.word	0x00001c80
        /*0240*/ 	.word	0x00000005
        /*0244*/ 	.word	0x00000000
        /*0248*/ 	.short	0x010a
        /*024a*/ 	.byte	0x3f
	.zero		1


	//   ....[28]....
        /*024c*/ 	.word	0x00001ec0
        /*0250*/ 	.word	0x00000004
        /*0254*/ 	.word	0x00000000
        /*0258*/ 	.short	0x0101
        /*025a*/ 	.byte	0x3f
	.zero		1


	//   ....[29]....
        /*025c*/ 	.word	0x000020b0
        /*0260*/ 	.word	0x00000000
        /*0264*/ 	.word	0x00000000
        /*0268*/ 	.short	0x0101
        /*026a*/ 	.byte	0x3f
	.zero		1


	//   ....[30]....
        /*026c*/ 	.word	0x00007da0
        /*0270*/ 	.word	0x00000017
        /*0274*/ 	.word	0x00000058
        /*0278*/ 	.short	0x010a
        /*027a*/ 	.byte	0x3f
	.zero		1


	//   ....[31]....
        /*027c*/ 	.word	0x00008120
        /*0280*/ 	.word	0x00000006
        /*0284*/ 	.word	0x000000c8
        /*0288*/ 	.short	0x0101
        /*028a*/ 	.byte	0x3f
	.zero		1


	//   ....[32]....
        /*028c*/ 	.word	0x00008870
        /*0290*/ 	.word	0x00000007
        /*0294*/ 	.word	0x00000000
        /*0298*/ 	.short	0x010a
        /*029a*/ 	.byte	0x3f
	.zero		1


	//   ....[33]....
        /*029c*/ 	.word	0x000088f0
        /*02a0*/ 	.word	0x00000006
        /*02a4*/ 	.word	0x00000000
        /*02a8*/ 	.short	0x010a
        /*02aa*/ 	.byte	0x3f
	.zero		1


	//   ....[34]....
        /*02ac*/ 	.word	0x00008980
        /*02b0*/ 	.word	0x00000007
        /*02b4*/ 	.word	0x00000000
        /*02b8*/ 	.short	0x010a
        /*02ba*/ 	.byte	0x3f
	.zero		1


	//   ....[35]....
        /*02bc*/ 	.word	0x00008a10
        /*02c0*/ 	.word	0x00000006
        /*02c4*/ 	.word	0x00000000
        /*02c8*/ 	.short	0x010a
        /*02ca*/ 	.byte	0x3f
	.zero		1


	//   ....[36]....
        /*02cc*/ 	.word	0x00008aa0
        /*02d0*/ 	.word	0x00000007
        /*02d4*/ 	.word	0x00000000
        /*02d8*/ 	.short	0x010a
        /*02da*/ 	.byte	0x3f
	.zero		1


	//   ....[37]....
        /*02dc*/ 	.word	0x00008b30
        /*02e0*/ 	.word	0x00000006
        /*02e4*/ 	.word	0x00000000
        /*02e8*/ 	.short	0x010a
        /*02ea*/ 	.byte	0x3f
	.zero		1


	//   ....[38]....
        /*02ec*/ 	.word	0x00008bc0
        /*02f0*/ 	.word	0x00000007
        /*02f4*/ 	.word	0x00000000
        /*02f8*/ 	.short	0x010a
        /*02fa*/ 	.byte	0x3f
	.zero		1


	//   ....[39]....
        /*02fc*/ 	.word	0x00008c50
        /*0300*/ 	.word	0x00000006
        /*0304*/ 	.word	0x00000000
        /*0308*/ 	.short	0x010a
        /*030a*/ 	.byte	0x3f
	.zero		1


	//   ....[40]....
        /*030c*/ 	.word	0x00008ce0
        /*0310*/ 	.word	0x00000007
        /*0314*/ 	.word	0x00000000
        /*0318*/ 	.short	0x010a
        /*031a*/ 	.byte	0x3f
	.zero		1


	//   ....[41]....
        /*031c*/ 	.word	0x00008d70
        /*0320*/ 	.word	0x00000006
        /*0324*/ 	.word	0x00000000
        /*0328*/ 	.short	0x010a
        /*032a*/ 	.byte	0x3f
	.zero		1


	//   ....[42]....
        /*032c*/ 	.word	0x00008e00
        /*0330*/ 	.word	0x00000005
        /*0334*/ 	.word	0x00000000
        /*0338*/ 	.short	0x010a
        /*033a*/ 	.byte	0x3f
	.zero		1


	//   ....[43]....
        /*033c*/ 	.word	0x00008e60
        /*0340*/ 	.word	0x00000003
        /*0344*/ 	.word	0x00000000
        /*0348*/ 	.short	0x010a
        /*034a*/ 	.byte	0x3f
	.zero		1


	//   ....[44]....
        /*034c*/ 	.word	0x00008eb0
        /*0350*/ 	.word	0x00000005
        /*0354*/ 	.word	0x00000000
        /*0358*/ 	.short	0x010a
        /*035a*/ 	.byte	0x3f
	.zero		1


	//   ....[45]....
        /*035c*/ 	.word	0x00008f80
        /*0360*/ 	.word	0x00000017
        /*0364*/ 	.word	0x00000058
        /*0368*/ 	.short	0x010a
        /*036a*/ 	.byte	0x3f
	.zero		1


	//   ....[46]....
        /*036c*/ 	.word	0x00009050
        /*0370*/ 	.word	0x00000007
        /*0374*/ 	.word	0x00000000
        /*0378*/ 	.short	0x010a
        /*037a*/ 	.byte	0x3f
	.zero		1


	//   ....[47]....
        /*037c*/ 	.word	0x000090a0
        /*0380*/ 	.word	0x00000006
        /*0384*/ 	.word	0x00000000
        /*0388*/ 	.short	0x010a
        /*038a*/ 	.byte	0x3f
	.zero		1


	//   ....[48]....
        /*038c*/ 	.word	0x000090f0
        /*0390*/ 	.word	0x00000007
        /*0394*/ 	.word	0x00000000
        /*0398*/ 	.short	0x010a
        /*039a*/ 	.byte	0x3f
	.zero		1


	//   ....[49]....
        /*039c*/ 	.word	0x00009140
        /*03a0*/ 	.word	0x00000006
        /*03a4*/ 	.word	0x00000000
        /*03a8*/ 	.short	0x010a
        /*03aa*/ 	.byte	0x3f
	.zero		1


	//   ....[50]....
        /*03ac*/ 	.word	0x00009190
        /*03b0*/ 	.word	0x00000007
        /*03b4*/ 	.word	0x00000000
        /*03b8*/ 	.short	0x010a
        /*03ba*/ 	.byte	0x3f
	.zero		1


	//   ....[51]....
        /*03bc*/ 	.word	0x000091e0
        /*03c0*/ 	.word	0x00000006
        /*03c4*/ 	.word	0x00000000
        /*03c8*/ 	.short	0x010a
        /*03ca*/ 	.byte	0x3f
	.zero		1


	//   ....[52]....
        /*03cc*/ 	.word	0x00009230
        /*03d0*/ 	.word	0x00000007
        /*03d4*/ 	.word	0x00000000
        /*03d8*/ 	.short	0x010a
        /*03da*/ 	.byte	0x3f
	.zero		1


	//   ....[53]....
        /*03dc*/ 	.word	0x00009280
        /*03e0*/ 	.word	0x00000006
        /*03e4*/ 	.word	0x00000000
        /*03e8*/ 	.short	0x010a
        /*03ea*/ 	.byte	0x3f
	.zero		1


	//   ....[54]....
        /*03ec*/ 	.word	0x000092d0
        /*03f0*/ 	.word	0x00000007
        /*03f4*/ 	.word	0x00000000
        /*03f8*/ 	.short	0x010a
        /*03fa*/ 	.byte	0x3f
	.zero		1


	//   ....[55]....
        /*03fc*/ 	.word	0x00009320
        /*0400*/ 	.word	0x00000006
        /*0404*/ 	.word	0x00000000
        /*0408*/ 	.short	0x010a
        /*040a*/ 	.byte	0x3f
	.zero		1


	//----- nvinfo : EIATTR_NUM_MBARRIERS
	.align		4
.L_35:
        /*040c*/ 	.byte	0x03, 0x38
        /*040e*/ 	.short	0x0018


	//----- nvinfo : EIATTR_EXIT_INSTR_OFFSETS
	.align		4
        /*0410*/ 	.byte	0x04, 0x1c
        /*0412*/ 	.short	(.L_37 - .L_36)


	//   ....[0]....
.L_36:
        /*0414*/ 	.word	0x00000b10


	//   ....[1]....
        /*0418*/ 	.word	0x00001330


	//   ....[2]....
        /*041c*/ 	.word	0x00007520


	//   ....[3]....
        /*0420*/ 	.word	0x00007a80


	//   ....[4]....
        /*0424*/ 	.word	0x00008e50


	//----- nvinfo : EIATTR_MAX_THREADS
	.align		4
.L_37:
        /*0428*/ 	.byte	0x04, 0x05
        /*042a*/ 	.short	(.L_39 - .L_38)
.L_38:
        /*042c*/ 	.word	0x00000180
        /*0430*/ 	.word	0x00000001
        /*0434*/ 	.word	0x00000001


	//----- nvinfo : EIATTR_CRS_STACK_SIZE
	.align		4
.L_39:
        /*0438*/ 	.byte	0x04, 0x1e
        /*043a*/ 	.short	(.L_41 - .L_40)
.L_40:
        /*043c*/ 	.word	0x00000000


	//----- nvinfo : EIATTR_CBANK_PARAM_SIZE
	.align		4
.L_41:
        /*0440*/ 	.byte	0x03, 0x19
        /*0442*/ 	.short	0x0470


	//----- nvinfo : EIATTR_PARAM_CBANK
	.align		4
        /*0444*/ 	.byte	0x04, 0x0a
        /*0446*/ 	.short	(.L_43 - .L_42)
	.align		4
.L_42:
        /*0448*/ 	.word	index@(.nv.constant0._ZN7cutlass13device_kernelINS_4gemm6kernel13GemmUniversalIN4cute5tupleIJiiiiEEENS1_10collective13CollectiveMmaINS1_34MainloopSm90TmaGmmaWarpSpecializedILi11ENS5_IJNS4_1CILi4EEENSA_ILi1EEESC_EEENS1_35KernelTmaWarpSpecializedCooperativeEEENS5_IJNSA_ILi256EEENSA_ILi64EEENSA_ILi32EEEEEENS_10bfloat16_tENS5_IJlSC_lEEESK_SL_NS4_8TiledMMAINS4_8MMA_AtomIJNS4_4SM904GMMA27MMA_64x64x16_F32BF16BF16_SSILNSP_5MajorE0ELSR_0ELNSP_7ScaleInE1ELSS_1EEEEEENS4_6LayoutINS5_IJNSA_ILi2EEESC_SC_EEENS5_IJSC_NSA_ILi0EEESY_EEEEENS5_IJNS4_10UnderscoreES11_S11_EEEEENS4_13SM90_TMA_LOADENS4_14ComposedLayoutINS4_7SwizzleILi2ELi4ELi3EEENS4_18smem_ptr_flag_bitsILi16EEENSV_INS5_IJNSA_ILi8EEESI_EEENS5_IJSI_SC_EEEEEEEvNS4_8identityENS4_23SM90_TMA_LOAD_MULTICASTES1E_vS1F_EENS_8epilogue10collective6detail29Sm90TmaWarpSpecializedAdapterINS1J_15DefaultEpilogueISK_SL_SL_NS1I_6thread17LinearCombinationISK_Li1EffLNS1N_9ScaleType4KindE0ELNS_15FloatRoundStyleE2ESK_EENS1_15EpilogueDefaultEEEEEvvEEEEvNT_6ParamsE)
        /*044c*/ 	.short	0x0210
        /*044e*/ 	.short	0x0470


	//----- nvinfo : EIATTR_SW_WAR
	.align		4
.L_43:
        /*0450*/ 	.byte	0x04, 0x36
        /*0452*/ 	.short	(.L_45 - .L_44)
.L_44:
        /*0454*/ 	.word	0x00000008
.L_45:


//--------------------- .nv.callgraph             --------------------------
	.section	.nv.callgraph,"",@"SHT_CUDA_CALLGRAPH"
	.align	4
	.sectionentsize	8
	.align		4
        /*0000*/ 	.word	0x00000000
	.align		4
        /*0004*/ 	.word	0xffffffff
	.align		4
        /*0008*/ 	.word	index@(_ZN7cutlass13device_kernelINS_4gemm6kernel13GemmUniversalIN4cute5tupleIJiiiiEEENS1_10collective13CollectiveMmaINS1_34MainloopSm90TmaGmmaWarpSpecializedILi11ENS5_IJNS4_1CILi4EEENSA_ILi1EEESC_EEENS1_35KernelTmaWarpSpecializedCooperativeEEENS5_IJNSA_ILi256EEENSA_ILi64EEENSA_ILi32EEEEEENS_10bfloat16_tENS5_IJlSC_lEEESK_SL_NS4_8TiledMMAINS4_8MMA_AtomIJNS4_4SM904GMMA27MMA_64x64x16_F32BF16BF16_SSILNSP_5MajorE0ELSR_0ELNSP_7ScaleInE1ELSS_1EEEEEENS4_6LayoutINS5_IJNSA_ILi2EEESC_SC_EEENS5_IJSC_NSA_ILi0EEESY_EEEEENS5_IJNS4_10UnderscoreES11_S11_EEEEENS4_13SM90_TMA_LOADENS4_14ComposedLayoutINS4_7SwizzleILi2ELi4ELi3EEENS4_18smem_ptr_flag_bitsILi16EEENSV_INS5_IJNSA_ILi8EEESI_EEENS5_IJSI_SC_EEEEEEEvNS4_8identityENS4_23SM90_TMA_LOAD_MULTICASTES1E_vS1F_EENS_8epilogue10collective6detail29Sm90TmaWarpSpecializedAdapterINS1J_15DefaultEpilogueISK_SL_SL_NS1I_6thread17LinearCombinationISK_Li1EffLNS1N_9ScaleType4KindE0ELNS_15FloatRoundStyleE2ESK_EENS1_15EpilogueDefaultEEEEEvvEEEEvNT_6ParamsE)
	.align		4
        /*000c*/ 	.word	index@(__assertfail)
	.align		4
        /*0010*/ 	.word	0x00000000
	.align		4
        /*0014*/ 	.word	0xfffffffe
	.align		4
        /*0018*/ 	.word	0x00000000
	.align		4
        /*001c*/ 	.word	0xfffffffd
	.align		4
        /*0020*/ 	.word	0x00000000
	.align		4
        /*0024*/ 	.word	0xfffffffc


//--------------------- .nv.constant4             --------------------------
	.section	.nv.constant4,"a",@progbits
	.align	8
	.align		8
.nv.constant4:
        /*0000*/ 	.dword	__assertfail
	.align		8
        /*0008*/ 	.dword	__unnamed_1
	.align		8
        /*0010*/ 	.dword	_ZN40_INTERNAL_a324350f_4_k_cu_7cdb521d_173474cuda3std3__45__cpo5beginE
	.align		8
        /*0018*/ 	.dword	_ZN40_INTERNAL_a324350f_4_k_cu_7cdb521d_173474cuda3std3__45__cpo3endE
	.align		8
        /*0020*/ 	.dword	_ZN40_INTERNAL_a324350f_4_k_cu_7cdb521d_173474cuda3std3__45__cpo6cbeginE
	.align		8
        /*0028*/ 	.dword	_ZN40_INTERNAL_a324350f_4_k_cu_7cdb521d_173474cuda3std3__45__cpo4cendE
	.align		8
        /*0030*/ 	.dword	_ZN40_INTERNAL_a324350f_4_k_cu_7cdb521d_173474cuda3std3__442_GLOBAL__N__a324350f_4_k_cu_7cdb521d_173476ignoreE
	.align		8
        /*0038*/ 	.dword	_ZN40_INTERNAL_a324350f_4_k_cu_7cdb521d_173474cuda3std3__419piecewise_constructE
	.align		8
        /*0040*/ 	.dword	_ZN40_INTERNAL_a324350f_4_k_cu_7cdb521d_173474cuda3std3__48in_placeE
	.align		8
        /*0048*/ 	.dword	_ZN40_INTERNAL_a324350f_4_k_cu_7cdb521d_173474cuda3std6ranges3__45__cpo4swapE
	.align		8
        /*0050*/ 	.dword	_ZN40_INTERNAL_a324350f_4_k_cu_7cdb521d_173474cuda3std6ranges3__45__cpo9iter_moveE
	.align		8
        /*0058*/ 	.dword	_ZN40_INTERNAL_a324350f_4_k_cu_7cdb521d_173474cute7productE
	.align		8
        /*0060*/ 	.dword	_ZN40_INTERNAL_a324350f_4_k_cu_7cdb521d_173474cute1_E
	.align		8
        /*0068*/ 	.dword	$str$22
	.align		8
        /*0070*/ 	.dword	$str$23


//--------------------- .text._ZN7cutlass13device_kernelINS_4gemm6kernel13GemmUniversalIN4cute5tupleIJiiiiEEENS1_10collective13CollectiveMmaINS1_34MainloopSm90TmaGmmaWarpSpecializedILi11ENS5_IJNS4_1CILi4EEENSA_ILi1EEESC_EEENS1_35KernelTmaWarpSpecializedCooperativeEEENS5_IJNSA_ILi256EEENSA_ILi64EEENSA_ILi32EEEEEENS_10bfloat16_tENS5_IJlSC_lEEESK_SL_NS4_8TiledMMAINS4_8MMA_AtomIJNS4_4SM904GMMA27MMA_64x64x16_F32BF16BF16_SSILNSP_5MajorE0ELSR_0ELNSP_7ScaleInE1ELSS_1EEEEEENS4_6LayoutINS5_IJNSA_ILi2EEESC_SC_EEENS5_IJSC_NSA_ILi0EEESY_EEEEENS5_IJNS4_10UnderscoreES11_S11_EEEEENS4_13SM90_TMA_LOADENS4_14ComposedLayoutINS4_7SwizzleILi2ELi4ELi3EEENS4_18smem_ptr_flag_bitsILi16EEENSV_INS5_IJNSA_ILi8EEESI_EEENS5_IJSI_SC_EEEEEEEvNS4_8identityENS4_23SM90_TMA_LOAD_MULTICASTES1E_vS1F_EENS_8epilogue10collective6detail29Sm90TmaWarpSpecializedAdapterINS1J_15DefaultEpilogueISK_SL_SL_NS1I_6thread17LinearCombinationISK_Li1EffLNS1N_9ScaleType4KindE0ELNS_15FloatRoundStyleE2ESK_EENS1_15EpilogueDefaultEEEEEvvEEEEvNT_6ParamsE --------------------------
	.section	.text._ZN7cutlass13device_kernelINS_4gemm6kernel13GemmUniversalIN4cute5tupleIJiiiiEEENS1_10collective13CollectiveMmaINS1_34MainloopSm90TmaGmmaWarpSpecializedILi11ENS5_IJNS4_1CILi4EEENSA_ILi1EEESC_EEENS1_35KernelTmaWarpSpecializedCooperativeEEENS5_IJNSA_ILi256EEENSA_ILi64EEENSA_ILi32EEEEEENS_10bfloat16_tENS5_IJlSC_lEEESK_SL_NS4_8TiledMMAINS4_8MMA_AtomIJNS4_4SM904GMMA27MMA_64x64x16_F32BF16BF16_SSILNSP_5MajorE0ELSR_0ELNSP_7ScaleInE1ELSS_1EEEEEENS4_6LayoutINS5_IJNSA_ILi2EEESC_SC_EEENS5_IJSC_NSA_ILi0EEESY_EEEEENS5_IJNS4_10UnderscoreES11_S11_EEEEENS4_13SM90_TMA_LOADENS4_14ComposedLayoutINS4_7SwizzleILi2ELi4ELi3EEENS4_18smem_ptr_flag_bitsILi16EEENSV_INS5_IJNSA_ILi8EEESI_EEENS5_IJSI_SC_EEEEEEEvNS4_8identityENS4_23SM90_TMA_LOAD_MULTICASTES1E_vS1F_EENS_8epilogue10collective6detail29Sm90TmaWarpSpecializedAdapterINS1J_15DefaultEpilogueISK_SL_SL_NS1I_6thread17LinearCombinationISK_Li1EffLNS1N_9ScaleType4KindE0ELNS_15FloatRoundStyleE2ESK_EENS1_15EpilogueDefaultEEEEEvvEEEEvNT_6ParamsE,"ax",@progbits
	.align	128
.text._ZN7cutlass13device_kernelINS_4gemm6kernel13GemmUniversalIN4cute5tupleIJiiiiEEENS1_10collective13CollectiveMmaINS1_34MainloopSm90TmaGmmaWarpSpecializedILi11ENS5_IJNS4_1CILi4EEENSA_ILi1EEESC_EEENS1_35KernelTmaWarpSpecializedCooperativeEEENS5_IJNSA_ILi256EEENSA_ILi64EEENSA_ILi32EEEEEENS_10bfloat16_tENS5_IJlSC_lEEESK_SL_NS4_8TiledMMAINS4_8MMA_AtomIJNS4_4SM904GMMA27MMA_64x64x16_F32BF16BF16_SSILNSP_5MajorE0ELSR_0ELNSP_7ScaleInE1ELSS_1EEEEEENS4_6LayoutINS5_IJNSA_ILi2EEESC_SC_EEENS5_IJSC_NSA_ILi0EEESY_EEEEENS5_IJNS4_10UnderscoreES11_S11_EEEEENS4_13SM90_TMA_LOADENS4_14ComposedLayoutINS4_7SwizzleILi2ELi4ELi3EEENS4_18smem_ptr_flag_bitsILi16EEENSV_INS5_IJNSA_ILi8EEESI_EEENS5_IJSI_SC_EEEEEEEvNS4_8identityENS4_23SM90_TMA_LOAD_MULTICASTES1E_vS1F_EENS_8epilogue10collective6detail29Sm90TmaWarpSpecializedAdapterINS1J_15DefaultEpilogueISK_SL_SL_NS1I_6thread17LinearCombinationISK_Li1EffLNS1N_9ScaleType4KindE0ELNS_15FloatRoundStyleE2ESK_EENS1_15EpilogueDefaultEEEEEvvEEEEvNT_6ParamsE:
        .type           _ZN7cutlass13device_kernelINS_4gemm6kernel13GemmUniversalIN4cute5tupleIJiiiiEEENS1_10collective13CollectiveMmaINS1_34MainloopSm90TmaGmmaWarpSpecializedILi11ENS5_IJNS4_1CILi4EEENSA_ILi1EEESC_EEENS1_35KernelTmaWarpSpecializedCooperativeEEENS5_IJNSA_ILi256EEENSA_ILi64EEENSA_ILi32EEEEEENS_10bfloat16_tENS5_IJlSC_lEEESK_SL_NS4_8TiledMMAINS4_8MMA_AtomIJNS4_4SM904GMMA27MMA_64x64x16_F32BF16BF16_SSILNSP_5MajorE0ELSR_0ELNSP_7ScaleInE1ELSS_1EEEEEENS4_6LayoutINS5_IJNSA_ILi2EEESC_SC_EEENS5_IJSC_NSA_ILi0EEESY_EEEEENS5_IJNS4_10UnderscoreES11_S11_EEEEENS4_13SM90_TMA_LOADENS4_14ComposedLayoutINS4_7SwizzleILi2ELi4ELi3EEENS4_18smem_ptr_flag_bitsILi16EEENSV_INS5_IJNSA_ILi8EEESI_EEENS5_IJSI_SC_EEEEEEEvNS4_8identityENS4_23SM90_TMA_LOAD_MULTICASTES1E_vS1F_EENS_8epilogue10collective6detail29Sm90TmaWarpSpecializedAdapterINS1J_15DefaultEpilogueISK_SL_SL_NS1I_6thread17LinearCombinationISK_Li1EffLNS1N_9ScaleType4KindE0ELNS_15FloatRoundStyleE2ESK_EENS1_15EpilogueDefaultEEEEEvvEEEEvNT_6ParamsE,@function
        .size           _ZN7cutlass13device_kernelINS_4gemm6kernel13GemmUniversalIN4cute5tupleIJiiiiEEENS1_10collective13CollectiveMmaINS1_34MainloopSm90TmaGmmaWarpSpecializedILi11ENS5_IJNS4_1CILi4EEENSA_ILi1EEESC_EEENS1_35KernelTmaWarpSpecializedCooperativeEEENS5_IJNSA_ILi256EEENSA_ILi64EEENSA_ILi32EEEEEENS_10bfloat16_tENS5_IJlSC_lEEESK_SL_NS4_8TiledMMAINS4_8MMA_AtomIJNS4_4SM904GMMA27MMA_64x64x16_F32BF16BF16_SSILNSP_5MajorE0ELSR_0ELNSP_7ScaleInE1ELSS_1EEEEEENS4_6LayoutINS5_IJNSA_ILi2EEESC_SC_EEENS5_IJSC_NSA_ILi0EEESY_EEEEENS5_IJNS4_10UnderscoreES11_S11_EEEEENS4_13SM90_TMA_LOADENS4_14ComposedLayoutINS4_7SwizzleILi2ELi4ELi3EEENS4_18smem_ptr_flag_bitsILi16EEENSV_INS5_IJNSA_ILi8EEESI_EEENS5_IJSI_SC_EEEEEEEvNS4_8identityENS4_23SM90_TMA_LOAD_MULTICASTES1E_vS1F_EENS_8epilogue10collective6detail29Sm90TmaWarpSpecializedAdapterINS1J_15DefaultEpilogueISK_SL_SL_NS1I_6thread17LinearCombinationISK_Li1EffLNS1N_9ScaleType4KindE0ELNS_15FloatRoundStyleE2ESK_EENS1_15EpilogueDefaultEEEEEvvEEEEvNT_6ParamsE,(.L_x_210 - _ZN7cutlass13device_kernelINS_4gemm6kernel13GemmUniversalIN4cute5tupleIJiiiiEEENS1_10collective13CollectiveMmaINS1_34MainloopSm90TmaGmmaWarpSpecializedILi11ENS5_IJNS4_1CILi4EEENSA_ILi1EEESC_EEENS1_35KernelTmaWarpSpecializedCooperativeEEENS5_IJNSA_ILi256EEENSA_ILi64EEENSA_ILi32EEEEEENS_10bfloat16_tENS5_IJlSC_lEEESK_SL_NS4_8TiledMMAINS4_8MMA_AtomIJNS4_4SM904GMMA27MMA_64x64x16_F32BF16BF16_SSILNSP_5MajorE0ELSR_0ELNSP_7ScaleInE1ELSS_1EEEEEENS4_6LayoutINS5_IJNSA_ILi2EEESC_SC_EEENS5_IJSC_NSA_ILi0EEESY_EEEEENS5_IJNS4_10UnderscoreES11_S11_EEEEENS4_13SM90_TMA_LOADENS4_14ComposedLayoutINS4_7SwizzleILi2ELi4ELi3EEENS4_18smem_ptr_flag_bitsILi16EEENSV_INS5_IJNSA_ILi8EEESI_EEENS5_IJSI_SC_EEEEEEEvNS4_8identityENS4_23SM90_TMA_LOAD_MULTICASTES1E_vS1F_EENS_8epilogue10collective6detail29Sm90TmaWarpSpecializedAdapterINS1J_15DefaultEpilogueISK_SL_SL_NS1I_6thread17LinearCombinationISK_Li1EffLNS1N_9ScaleType4KindE0ELNS_15FloatRoundStyleE2ESK_EENS1_15EpilogueDefaultEEEEEvvEEEEvNT_6ParamsE)
        .other          _ZN7cutlass13device_kernelINS_4gemm6kernel13GemmUniversalIN4cute5tupleIJiiiiEEENS1_10collective13CollectiveMmaINS1_34MainloopSm90TmaGmmaWarpSpecializedILi11ENS5_IJNS4_1CILi4EEENSA_ILi1EEESC_EEENS1_35KernelTmaWarpSpecializedCooperativeEEENS5_IJNSA_ILi256EEENSA_ILi64EEENSA_ILi32EEEEEENS_10bfloat16_tENS5_IJlSC_lEEESK_SL_NS4_8TiledMMAINS4_8MMA_AtomIJNS4_4SM904GMMA27MMA_64x64x16_F32BF16BF16_SSILNSP_5MajorE0ELSR_0ELNSP_7ScaleInE1ELSS_1EEEEEENS4_6LayoutINS5_IJNSA_ILi2EEESC_SC_EEENS5_IJSC_NSA_ILi0EEESY_EEEEENS5_IJNS4_10UnderscoreES11_S11_EEEEENS4_13SM90_TMA_LOADENS4_14ComposedLayoutINS4_7SwizzleILi2ELi4ELi3EEENS4_18smem_ptr_flag_bitsILi16EEENSV_INS5_IJNSA_ILi8EEESI_EEENS5_IJSI_SC_EEEEEEEvNS4_8identityENS4_23SM90_TMA_LOAD_MULTICASTES1E_vS1F_EENS_8epilogue10collective6detail29Sm90TmaWarpSpecializedAdapterINS1J_15DefaultEpilogueISK_SL_SL_NS1I_6thread17LinearCombinationISK_Li1EffLNS1N_9ScaleType4KindE0ELNS_15FloatRoundStyleE2ESK_EENS1_15EpilogueDefaultEEEEEvvEEEEvNT_6ParamsE,@"STO_CUDA_ENTRY STV_DEFAULT"
_ZN7cutlass13device_kernelINS_4gemm6kernel13GemmUniversalIN4cute5tupleIJiiiiEEENS1_10collective13CollectiveMmaINS1_34MainloopSm90TmaGmmaWarpSpecializedILi11ENS5_IJNS4_1CILi4EEENSA_ILi1EEESC_EEENS1_35KernelTmaWarpSpecializedCooperativeEEENS5_IJNSA_ILi256EEENSA_ILi64EEENSA_ILi32EEEEEENS_10bfloat16_tENS5_IJlSC_lEEESK_SL_NS4_8TiledMMAINS4_8MMA_AtomIJNS4_4SM904GMMA27MMA_64x64x16_F32BF16BF16_SSILNSP_5MajorE0ELSR_0ELNSP_7ScaleInE1ELSS_1EEEEEENS4_6LayoutINS5_IJNSA_ILi2EEESC_SC_EEENS5_IJSC_NSA_ILi0EEESY_EEEEENS5_IJNS4_10UnderscoreES11_S11_EEEEENS4_13SM90_TMA_LOADENS4_14ComposedLayoutINS4_7SwizzleILi2ELi4ELi3EEENS4_18smem_ptr_flag_bitsILi16EEENSV_INS5_IJNSA_ILi8EEESI_EEENS5_IJSI_SC_EEEEEEEvNS4_8identityENS4_23SM90_TMA_LOAD_MULTICASTES1E_vS1F_EENS_8epilogue10collective6detail29Sm90TmaWarpSpecializedAdapterINS1J_15DefaultEpilogueISK_SL_SL_NS1I_6thread17LinearCombinationISK_Li1EffLNS1N_9ScaleType4KindE0ELNS_15FloatRoundStyleE2ESK_EENS1_15EpilogueDefaultEEEEEvvEEEEvNT_6ParamsE:
[----:B------:R-:W0:Y:S01]  /*0000*/  LDC R1, c[0x0][0x28] ;  /* 0x00000a00ff017b82 */ /* 0x000e220000000800 */
[----:B------:R-:W1:Y:S01]  /*0010*/  S2R R98, SR_TID.X ;  /* 0x0000000000627919 */ /* 0x000e620000002100 */
[----:B------:R-:W-:Y:S01]  /*0020*/  ELECT P0, URZ, PT ;  /* 0x00000000003f782f */ /* 0x000fe20003800000 */
[----:B------:R-:W-:Y:S01]  /*0030*/  BSSY B0, `(.L_x_0) ;  /* 0x000000f000007945 */ /* 0x000fe20003800000 */
[--C-:B-1----:R-:W-:Y:S02]  /*0040*/  SHF.R.U32.HI R0, RZ, 0x5, R98.reuse ;  /* 0x00000005ff007819 */ /* 0x102fe40000011662 */
[----:B------:R-:W-:-:S03]  /*0050*/  SHF.R.U32.HI R7, RZ, 0x7, R98 ;  /* 0x00000007ff077819 */ /* 0x000fc60000011662 */
[----:B------:R-:W1:Y:S04]  /*0060*/  SHFL.IDX PT, R3, R0, RZ, 0x1f ;  /* 0x00001fff00037589 */ /* 0x000e6800000e0000 */
[----:B------:R2:W3:Y:S01]  /*0070*/  SHFL.IDX PT, R2, R7, RZ, 0x1f ;  /* 0x00001fff07027589 */ /* 0x0004e200000e0000 */
[----:B-1----:R-:W-:-:S13]  /*0080*/  ISETP.NE.OR P0, PT, R3, RZ, !P0 ;  /* 0x000000ff0300720c */ /* 0x002fda0004705670 */
[----:B0-23--:R-:W-:Y:S05]  /*0090*/  @P0 BRA `(.L_x_1) ;  /* 0x0000000000200947 */ /* 0x00dfea0003800000 */
[----:B------:R-:W-:Y:S02]  /*00a0*/  ULDC.64 UR4, c[0x0][0x198] ;  /* 0x0000660000047ab9 */ /* 0x000fe40000000a00 */
[----:B------:R-:W-:Y:S02]  /*00b0*/  UIADD3 UR6, UP0, UR4, 0xf0, URZ ;  /* 0x000000f004067890 */ /* 0x000fe4000ff1e03f */
[----:B------:R-:W-:Y:S02]  /*00c0*/  UIADD3 UR4, UP1, UR4, 0x1f0, URZ ;  /* 0x000001f004047890 */ /* 0x000fe4000ff3e03f */
[----:B------:R-:W-:Y:S02]  /*00d0*/  UIADD3.X UR7, URZ, UR5, URZ, UP0, !UPT ;  /* 0x000000053f077290 */ /* 0x000fe400087fe43f */
[----:B------:R-:W-:-:S07]  /*00e0*/  UIADD3.X UR5, URZ, UR5, URZ, UP1, !UPT ;  /* 0x000000053f057290 */ /* 0x000fce0008ffe43f */
[----:B------:R0:W-:Y:S02]  /*00f0*/  UTMACCTL.PF [UR6] ;  /* 0x00000000060079b9 */ /* 0x0001e40008040000 */
[----:B------:R0:W-:Y:S02]  /*0100*/  UTMACCTL.PF [UR4] ;  /* 0x00000000040079b9 */ /* 0x0001e40008040000 */
[----:B0-----:R-:W-:Y:S01]  /*0110*/  NOP ;  /* 0x0000000000007918 */ /* 0x001fe20000000000 */
.L_x_1:
[----:B------:R-:W-:Y:S05]  /*0120*/  BSYNC B0 ;  /* 0x0000000000007941 */ /* 0x000fea0003800000 */
.L_x_0:
[----:B------:R-:W0:Y:S01]  /*0130*/  SHFL.IDX PT, R5, R0, RZ, 0x1f ;  /* 0x00001fff00057589 */ /* 0x000e2200000e0000 */
[----:B------:R-:W-:-:S04]  /*0140*/  SHF.R.S32.HI R9, RZ, 0x1f, R98 ;  /* 0x0000001fff097819 */ /* 0x000fc80000011462 */
[----:B------:R-:W-:Y:S02]  /*0150*/  LEA.HI R9, R9, R98, RZ, 0x7 ;  /* 0x0000006209097211 */ /* 0x000fe400078f38ff */
[----:B0-----:R-:W-:-:S13]  /*0160*/  ISETP.NE.AND P0, PT, R5, RZ, PT ;  /* 0x000000ff0500720c */ /* 0x001fda0003f05270 */
[----:B------:R-:W-:Y:S05]  /*0170*/  @P0 BRA `(.L_x_2) ;  /* 0x00000000009c0947 */ /* 0x000fea0003800000 */
[----:B------:R-:W-:Y:S01]  /*0180*/  ELECT P0, URZ, PT ;  /* 0x00000000003f782f */ /* 0x000fe20003800000 */
[----:B------:R-:W-:-:S12]  /*0190*/  BSSY B0, `(.L_x_2) ;  /* 0x0000025000007945 */ /* 0x000fd80003800000 */
[----:B------:R-:W-:Y:S05]  /*01a0*/  @!P0 BRA `(.L_x_3) ;  /* 0x00000000008c8947 */ /* 0x000fea0003800000 */
[----:B------:R-:W0:Y:S01]  /*01b0*/  S2UR UR8, SR_CgaCtaId ;  /* 0x00000000000879c3 */ /* 0x000e220000008800 */
[----:B------:R-:W-:Y:S01]  /*01c0*/  UMOV UR4, 0x400 ;  /* 0x0000040000047882 */ /* 0x000fe20000000000 */
[----:B------:R-:W-:Y:S01]  /*01d0*/  UMOV UR5, 0x1 ;  /* 0x0000000100057882 */ /* 0x000fe20000000000 */
[----:B------:R-:W-:Y:S02]  /*01e0*/  UMOV UR6, 0x8 ;  /* 0x0000000800067882 */ /* 0x000fe40000000000 */
[----:B------:R-:W-:-:S04]  /*01f0*/  UIADD3 UR6, -UR6, 0x100000, URZ ;  /* 0x0010000006067890 */ /* 0x000fc8000fffe13f */
[----:B------:R-:W-:Y:S02]  /*0200*/  USHF.L.U32 UR7, UR6, 0xb, URZ ;  /* 0x0000000b06077899 */ /* 0x000fe4000800063f */
[----:B------:R-:W-:Y:S02]  /*0210*/  USHF.L.U32 UR6, UR6, 0x1, URZ ;  /* 0x0000000106067899 */ /* 0x000fe4000800063f */
[----:B0-----:R-:W-:Y:S02]  /*0220*/  ULEA UR8, UR8, UR4, 0x18 ;  /* 0x0000000408087291 */ /* 0x001fe4000f8ec03f */
[----:B------:R-:W-:-:S04]  /*0230*/  UIADD3 UR4, -UR5, 0x100000, URZ ;  /* 0x0010000005047890 */ /* 0x000fc8000fffe13f */
[----:B------:R-:W-:Y:S02]  /*0240*/  USHF.L.U32 UR5, UR4, 0xb, URZ ;  /* 0x0000000b04057899 */ /* 0x000fe4000800063f */
[----:B------:R-:W-:Y:S01]  /*0250*/  USHF.L.U32 UR4, UR4, 0x1, URZ ;  /* 0x0000000104047899 */ /* 0x000fe2000800063f */
[----:B------:R-:W0:Y:S11]  /*0260*/  FENCE.VIEW.ASYNC.S ;  /* 0x00000000000073c6 */ /* 0x000e360000000000 */
[----:B0-----:R0:W1:Y:S01]  /*0270*/  SYNCS.EXCH.64 URZ, [UR8], UR4 ;  /* 0x00000004083f75b2 */ /* 0x0010620008000100 */
[----:B------:R0:W2:Y:S01]  /*0280*/  SYNCS.EXCH.64 URZ, [UR8+0x58], UR6 ;  /* 0x00005806083f75b2 */ /* 0x0000a20008000100 */
[----:B------:R0:W3:Y:S01]  /*0290*/  SYNCS.EXCH.64 URZ, [UR8+0x8], UR4 ;  /* 0x00000804083f75b2 */ /* 0x0000e20008000100 */
[----:B------:R0:W4:Y:S01]  /*02a0*/  SYNCS.EXCH.64 URZ, [UR8+0x60], UR6 ;  /* 0x00006006083f75b2 */ /* 0x0001220008000100 */
[----:B------:R0:W0:Y:S01]  /*02b0*/  SYNCS.EXCH.64 URZ, [UR8+0x10], UR4 ;  /* 0x00001004083f75b2 */ /* 0x0000220008000100 */
        /* <DEDUP_REMOVED lines=17> */
[----:B------:R-:W-:Y:S01]  /*03d0*/  NOP ;  /* 0x0000000000007918 */ /* 0x000fe20000000000 */
.L_x_3:
[----:B0-----:R-:W-:Y:S05]  /*03e0*/  BSYNC B0 ;  /* 0x0000000000007941 */ /* 0x001fea0003800000 */
.L_x_2:
[----:B------:R-:W0:Y:S01]  /*03f0*/  S2UR UR8, SR_CTAID.X ;  /* 0x00000000000879c3 */ /* 0x000e220000002500 */
[----:B------:R-:W-:Y:S01]  /*0400*/  LOP3.LUT R9, R9, 0xffffff80, RZ, 0xc0, !PT ;  /* 0xffffff8009097812 */ /* 0x000fe200078ec0ff */
[----:B------:R-:W5:Y:S01]  /*0410*/  SHFL.IDX PT, R0, R0, RZ, 0x1f ;  /* 0x00001fff00007589 */ /* 0x000f6200000e0000 */
[----:B------:R-:W-:Y:S01]  /*0420*/  SHF.R.S32.HI R10, RZ, 0x1f, R5 ;  /* 0x0000001fff0a7819 */ /* 0x000fe20000011405 */
[----:B------:R-:W-:Y:S01]  /*0430*/  ULDC UR4, c[0x0][0x150] ;  /* 0x0000540000047ab9 */ /* 0x000fe20000000800 */
[----:B------:R-:W-:Y:S01]  /*0440*/  ELECT P0, URZ, PT ;  /* 0x00000000003f782f */ /* 0x000fe20003800000 */
[----:B------:R-:W-:Y:S01]  /*0450*/  IMAD.IADD R8, R98, 0x1, -R9 ;  /* 0x0000000162087824 */ /* 0x000fe200078e0a09 */
[----:B------:R-:W1:Y:S01]  /*0460*/  S2R R4, SR_CTAID.Y ;  /* 0x0000000000047919 */ /* 0x000e620000002600 */
[----:B------:R-:W-:Y:S01]  /*0470*/  LEA.HI R10, R10, R5, RZ, 0x2 ;  /* 0x000000050a0a7211 */ /* 0x000fe200078f10ff */
[----:B------:R-:W2:Y:S01]  /*0480*/  LDC R12, c[0x0][0x144] ;  /* 0x00005100ff0c7b82 */ /* 0x000ea20000000800 */
[----:B------:R-:W-:Y:S01]  /*0490*/  NOP ;  /* 0x0000000000007918 */ /* 0x000fe20000000000 */
[----:B------:R-:W-:Y:S01]  /*04a0*/  SHF.R.S32.HI R9, RZ, 0x1f, R8 ;  /* 0x0000001fff097819 */ /* 0x000fe20000011408 */
[----:B------:R-:W-:Y:S01]  /*04b0*/  NOP ;  /* 0x0000000000007918 */ /* 0x000fe20000000000 */
[----:B------:R-:W-:Y:S01]  /*04c0*/  LOP3.LUT R10, R10, 0x3ffffffc, RZ, 0xc0, !PT ;  /* 0x3ffffffc0a0a7812 */ /* 0x000fe200078ec0ff */
[----:B------:R-:W-:Y:S01]  /*04d0*/  IMAD.MOV.U32 R22, RZ, RZ, 0x1 ;  /* 0x00000001ff167424 */ /* 0x000fe200078e00ff */
[----:B------:R-:W-:-:S02]  /*04e0*/  LEA.HI R9, R9, R8, RZ, 0x3 ;  /* 0x0000000809097211 */ /* 0x000fc400078f18ff */
[----:B------:R-:W3:Y:S01]  /*04f0*/  LDC R13, c[0x0][0x140] ;  /* 0x00005000ff0d7b82 */ /* 0x000ee20000000800 */
[----:B------:R-:W-:Y:S01]  /*0500*/  IMAD.IADD R10, R5, 0x1, -R10 ;  /* 0x00000001050a7824 */ /* 0x000fe200078e0a0a */
[--C-:B------:R-:W-:Y:S02]  /*0510*/  SHF.R.S32.HI R6, RZ, 0x3, R9.reuse ;  /* 0x00000003ff067819 */ /* 0x100fe40000011409 */
[----:B------:R-:W-:Y:S02]  /*0520*/  SHF.R.S32.HI R9, RZ, 0x1f, R9 ;  /* 0x0000001fff097819 */ /* 0x000fe40000011409 */
[----:B------:R-:W-:Y:S02]  /*0530*/  ISETP.NE.AND P3, PT, R2, RZ, PT ;  /* 0x000000ff0200720c */ /* 0x000fe40003f65270 */
[----:B0-----:R-:W-:Y:S02]  /*0540*/  I2FP.F32.U32 R11, UR8 ;  /* 0x00000008000b7c45 */ /* 0x001fe40008201000 */
[----:B------:R-:W-:-:S02]  /*0550*/  LEA.HI R9, R9, R6, RZ, 0x2 ;  /* 0x0000000609097211 */ /* 0x000fc400078f10ff */
[----:B-----5:R-:W-:Y:S01]  /*0560*/  ISETP.NE.OR P0, PT, R0, RZ, !P0 ;  /* 0x000000ff0000720c */ /* 0x020fe20004705670 */
[----:B------:R-:W-:Y:S01]  /*0570*/  FMUL R11, R11, UR4 ;  /* 0x000000040b0b7c20 */ /* 0x000fe20008400000 */
[----:B------:R-:W-:Y:S01]  /*0580*/  LOP3.LUT R9, R9, 0xfffffffc, RZ, 0xc0, !PT ;  /* 0xfffffffc09097812 */ /* 0x000fe200078ec0ff */
[----:B------:R-:W-:Y:S01]  /*0590*/  ULDC UR4, c[0x0][0x154] ;  /* 0x0000550000047ab9 */ /* 0x000fe20000000800 */
[----:B------:R-:W-:-:S03]  /*05a0*/  SHF.R.S32.HI R0, RZ, 0x1f, R3 ;  /* 0x0000001fff007819 */ /* 0x000fc60000011403 */
[----:B------:R-:W0:Y:S01]  /*05b0*/  F2I.U32.TRUNC.NTZ R11, R11 ;  /* 0x0000000b000b7305 */ /* 0x000e22000020f000 */
[----:B------:R-:W-:Y:S01]  /*05c0*/  IMAD.IADD R9, R6, 0x1, -R9 ;  /* 0x0000000106097824 */ /* 0x000fe200078e0a09 */
[----:B------:R-:W-:-:S03]  /*05d0*/  LEA.HI R0, R0, R3, RZ, 0x2 ;  /* 0x0000000300007211 */ /* 0x000fc600078f10ff */
[----:B------:R-:W-:Y:S01]  /*05e0*/  IMAD R10, R10, 0x4, R9 ;  /* 0x000000040a0a7824 */ /* 0x000fe200078e0209 */
[----:B------:R-:W-:Y:S01]  /*05f0*/  VOTEU.ALL UP0, P0 ;  /* 0x00000000003f7886 */ /* 0x000fe20000000000 */
[----:B------:R-:W-:Y:S01]  /*0600*/  LOP3.LUT R0, R0, 0xfffffffc, RZ, 0xc0, !PT ;  /* 0xfffffffc00007812 */ /* 0x000fe200078ec0ff */
[----:B------:R-:W-:Y:S01]  /*0610*/  VOTEU.ALL UP1, P0 ;  /* 0x00000000003f7886 */ /* 0x000fe20000020000 */
[C---:B------:R-:W-:Y:S01]  /*0620*/  IMAD.SHL.U32 R19, R10.reuse, 0x4, RZ ;  /* 0x000000040a137824 */ /* 0x040fe200078e00ff */
[----:B------:R-:W-:Y:S01]  /*0630*/  SHF.R.S32.HI R9, RZ, 0x1f, R10 ;  /* 0x0000001fff097819 */ /* 0x000fe2000001140a */
[----:B------:R-:W5:Y:S01]  /*0640*/  @!UP0 S2UR UR7, SR_CgaCtaId ;  /* 0x00000000000789c3 */ /* 0x000f620000008800 */
[----:B------:R-:W-:Y:S01]  /*0650*/  IMAD.IADD R3, R3, 0x1, -R0 ;  /* 0x0000000103037824 */ /* 0x000fe200078e0a00 */
[----:B------:R-:W-:Y:S01]  /*0660*/  @!UP0 UMOV UR6, 0x400 ;  /* 0x0000040000068882 */ /* 0x000fe20000000000 */
[----:B------:R-:W-:Y:S01]  /*0670*/  LEA.HI R9, R9, R10, RZ, 0x2 ;  /* 0x0000000a09097211 */ /* 0x000fe200078f10ff */
[----:B0-----:R-:W-:Y:S01]  /*0680*/  IMAD.MOV R15, RZ, RZ, -R11 ;  /* 0x000000ffff0f7224 */ /* 0x001fe200078e0a0b */
[----:B------:R-:W-:-:S02]  /*0690*/  LOP3.LUT R19, R10, 0xc, R19, 0x78, !PT ;  /* 0x0000000c0a137812 */ /* 0x000fc400078e7813 */
[----:B------:R-:W-:Y:S01]  /*06a0*/  LOP3.LUT R11, R9, 0xfffffffc, RZ, 0xc0, !PT ;  /* 0xfffffffc090b7812 */ /* 0x000fe200078ec0ff */
[----:B--2---:R-:W-:Y:S01]  /*06b0*/  IMAD R6, R12, R15, UR8 ;  /* 0x000000080c067e24 */ /* 0x004fe2000f8e020f */
[----:B-1----:R-:W-:Y:S01]  /*06c0*/  I2FP.F32.U32 R12, R4 ;  /* 0x00000004000c7245 */ /* 0x002fe20000201000 */
[----:B------:R-:W0:Y:S01]  /*06d0*/  LDC R9, c[0x0][0x148] ;  /* 0x00005200ff097b82 */ /* 0x000e220000000800 */
[----:B------:R-:W-:Y:S01]  /*06e0*/  ISETP.NE.AND P1, PT, R3, 0x3, PT ;  /* 0x000000030300780c */ /* 0x000fe20003f25270 */
[----:B------:R-:W-:Y:S01]  /*06f0*/  IMAD.IADD R11, R10, 0x1, -R11 ;  /* 0x000000010a0b7824 */ /* 0x000fe200078e0a0b */
[----:B---3--:R-:W-:Y:S01]  /*0700*/  ISETP.EQ.U32.AND P2, PT, R13, 0x1, PT ;  /* 0x000000010d00780c */ /* 0x008fe20003f42070 */
[----:B------:R-:W-:Y:S01]  /*0710*/  FMUL R12, R12, UR4 ;  /* 0x000000040c0c7c20 */ /* 0x000fe20008400000 */
[----:B------:R-:W-:Y:S01]  /*0720*/  UMOV UR4, 0x20 ;  /* 0x0000002000047882 */ /* 0x000fe20000000000 */
[----:B------:R-:W-:Y:S01]  /*0730*/  ISETP.EQ.OR P1, PT, R3, RZ, !P1 ;  /* 0x000000ff0300720c */ /* 0x000fe20004f22670 */
[----:B------:R-:W-:-:S04]  /*0740*/  @!UP0 UIADD3 UR4, -UR4, 0x100000, URZ ;  /* 0x0010000004048890 */ /* 0x000fc8000fffe13f */
[----:B------:R-:W-:Y:S02]  /*0750*/  @!UP0 USHF.L.U32 UR5, UR4, 0xb, URZ ;  /* 0x0000000b04058899 */ /* 0x000fe4000800063f */
[----:B------:R-:W-:Y:S01]  /*0760*/  @!UP0 USHF.L.U32 UR4, UR4, 0x1, URZ ;  /* 0x0000000104048899 */ /* 0x000fe2000800063f */
[----:B------:R-:W-:Y:S01]  /*0770*/  ISETP.NE.AND P4, PT, R11, R6, PT ;  /* 0x000000060b00720c */ /* 0x000fe20003f85270 */
[----:B------:R-:W1:Y:S01]  /*0780*/  F2I.U32.TRUNC.NTZ R12, R12 ;  /* 0x0000000c000c7305 */ /* 0x000e62000020f000 */
[----:B------:R-:W-:Y:S01]  /*0790*/  ISETP.EQ.AND P1, PT, R2, RZ, P1 ;  /* 0x000000ff0200720c */ /* 0x000fe20000f22270 */
[----:B-----5:R-:W-:-:S03]  /*07a0*/  @!UP0 ULEA UR6, UR7, UR6, 0x18 ;  /* 0x0000000607068291 */ /* 0x020fc6000f8ec03f */
[----:B------:R-:W-:Y:S01]  /*07b0*/  SEL R18, RZ, 0x1, !P1 ;  /* 0x00000001ff127807 */ /* 0x000fe20004800000 */
[----:B------:R-:W-:Y:S01]  /*07c0*/  VOTEU.ALL UP0, P0 ;  /* 0x00000000003f7886 */ /* 0x000fe20000000000 */
[----:B------:R-:W-:Y:S01]  /*07d0*/  LOP3.LUT P0, RZ, R8, 0x7, RZ, 0xc0, !PT ;  /* 0x0000000708ff7812 */ /* 0x000fe2000780c0ff */
[----:B------:R-:W-:-:S04]  /*07e0*/  VIADD R8, R2, 0xffffffff ;  /* 0xffffffff02087836 */ /* 0x000fc80000000000 */
[----:B------:R-:W-:Y:S02]  /*07f0*/  @P4 SHF.R.S32.HI R0, RZ, 0x1f, R19 ;  /* 0x0000001fff004819 */ /* 0x000fe40000011413 */
[----:B------:R-:W-:Y:S01]  /*0800*/  ISETP.LT.U32.AND P0, PT, R19, 0x4, !P0 ;  /* 0x000000041300780c */ /* 0x000fe20004701070 */
[----:B-1----:R-:W-:Y:S01]  /*0810*/  IMAD.MOV R24, RZ, RZ, -R12 ;  /* 0x000000ffff187224 */ /* 0x002fe200078e0a0c */
[----:B------:R-:W-:Y:S01]  /*0820*/  @P4 LEA.HI R0, R0, R19, RZ, 0x2 ;  /* 0x0000001300004211 */ /* 0x000fe200078f10ff */
[----:B------:R-:W1:Y:S02]  /*0830*/  FENCE.VIEW.ASYNC.S ;  /* 0x00000000000073c6 */ /* 0x000e640000000000 */
[----:B-1----:R1:W2:Y:S01]  /*0840*/  @!UP0 SYNCS.EXCH.64 URZ, [UR6+0xc0], UR4 ;  /* 0x0000c004063f85b2 */ /* 0x0022a20008000100 */
[----:B------:R-:W-:Y:S01]  /*0850*/  ISETP.GE.U32.AND P6, PT, R8, 0x2, PT ;  /* 0x000000020800780c */ /* 0x000fe20003fc6070 */
[----:B0-----:R-:W-:Y:S01]  /*0860*/  IMAD R11, R9, R24, R4 ;  /* 0x00000018090b7224 */ /* 0x001fe200078e0204 */
[----:B------:R-:W-:-:S02]  /*0870*/  @P4 SHF.R.S32.HI R0, RZ, 0x2, R0 ;  /* 0x00000002ff004819 */ /* 0x000fc40000011400 */
[----:B------:R-:W-:Y:S02]  /*0880*/  SEL R18, R18, 0x2, P6 ;  /* 0x0000000212127807 */ /* 0x000fe40003000000 */
[----:B------:R-:W-:Y:S02]  /*0890*/  @P4 ISETP.NE.AND P5, PT, R0, R11, PT ;  /* 0x0000000b0000420c */ /* 0x000fe40003fa5270 */
[----:B------:R-:W-:Y:S02]  /*08a0*/  SEL R11, RZ, 0x1, !P0 ;  /* 0x00000001ff0b7807 */ /* 0x000fe40004000000 */
[----:B------:R-:W-:Y:S02]  /*08b0*/  @P4 SEL R22, RZ, 0x1, P5 ;  /* 0x00000001ff164807 */ /* 0x000fe40002800000 */
[----:B------:R-:W-:Y:S02]  /*08c0*/  LOP3.LUT R0, R98, 0x7f, RZ, 0xc0, !PT ;  /* 0x0000007f62007812 */ /* 0x000fe400078ec0ff */
[----:B------:R-:W-:Y:S01]  /*08d0*/  LOP3.LUT R22, R22, R11, RZ, 0xc0, !PT ;  /* 0x0000000b16167212 */ /* 0x000fe200078ec0ff */
[----:B------:R1:W0:Y:S01]  /*08e0*/  @!UP1 SYNCS.EXCH.64 URZ, [UR6+0xc8], UR4 ;  /* 0x0000c804063f95b2 */ /* 0x0002220008000100 */
[----:B------:R-:W-:Y:S01]  /*08f0*/  NOP ;  /* 0x0000000000007918 */ /* 0x000fe20000000000 */
[----:B-12---:R-:W-:Y:S05]  /*0900*/  @!P2 BRA `(.L_x_4) ;  /* 0x000000000008a947 */ /* 0x006fea0003800000 */
[----:B0---4-:R-:W-:Y:S01]  /*0910*/  UCGABAR_ARV ;  /* 0x00000000000079c7 */ /* 0x011fe20008000000 */
[----:B------:R-:W-:Y:S05]  /*0920*/  BRA `(.L_x_5) ;  /* 0x0000000000047947 */ /* 0x000fea0003800000 */
.L_x_4:
[----:B0---4-:R-:W-:Y:S01]  /*0930*/  NOP ;  /* 0x0000000000007918 */ /* 0x011fe20000000000 */
.L_x_5:
[----:B------:R-:W0:Y:S01]  /*0940*/  LDC R2, c[0x0][0x65c] ;  /* 0x00019700ff027b82 */ /* 0x000e220000000800 */
[----:B------:R-:W-:Y:S01]  /*0950*/  LOP3.LUT R5, R5, 0xfffff7ff, RZ, 0xc0, !PT ;  /* 0xfffff7ff05057812 */ /* 0x000fe200078ec0ff */
[----:B------:R-:W-:Y:S02]  /*0960*/  IMAD.U32 R10, RZ, RZ, UR8 ;  /* 0x00000008ff0a7e24 */ /* 0x000fe4000f8e00ff */
[----:B------:R-:W-:Y:S01]  /*0970*/  IMAD.MOV.U32 R11, RZ, RZ, RZ ;  /* 0x000000ffff0b7224 */ /* 0x000fe200078e00ff */
[----:B0-----:R-:W-:-:S13]  /*0980*/  ISETP.NE.AND P1, PT, R2, 0x1, PT ;  /* 0x000000010200780c */ /* 0x001fda0003f25270 */
[----:B------:R-:W0:Y:S01]  /*0990*/  @P1 LDC R17, c[0x0][0x10] ;  /* 0x00000400ff111b82 */ /* 0x000e220000000800 */
[----:B------:R-:W-:Y:S01]  /*09a0*/  @P1 LOP3.LUT R5, R5, 0x800, RZ, 0xfc, !PT ;  /* 0x0000080005051812 */ /* 0x000fe200078efcff */
[----:B------:R-:W-:Y:S02]  /*09b0*/  @P1 IMAD.MOV.U32 R5, RZ, RZ, RZ ;  /* 0x000000ffff051224 */ /* 0x000fe400078e00ff */
[----:B------:R-:W-:-:S04]  /*09c0*/  @P1 IMAD.MOV.U32 R15, RZ, RZ, RZ ;  /* 0x000000ffff0f1224 */ /* 0x000fc800078e00ff */
[----:B------:R-:W1:Y:S01]  /*09d0*/  @!P1 LDC R13, c[0x0][0xc] ;  /* 0x00000300ff0d9b82 */ /* 0x000e620000000800 */
[----:B------:R-:W-:Y:S01]  /*09e0*/  ULDC UR4, c[0x0][0xc] ;  /* 0x0000030000047ab9 */ /* 0x000fe20000000800 */
[----:B------:R-:W-:Y:S01]  /*09f0*/  ULDC UR5, c[0x0][0x10] ;  /* 0x0000040000057ab9 */ /* 0x000fe20000000800 */
[----:B------:R-:W-:Y:S01]  /*0a00*/  ULDC UR6, c[0x0][0x14] ;  /* 0x0000050000067ab9 */ /* 0x000fe20000000800 */
[----:B------:R-:W-:-:S04]  /*0a10*/  UIMAD.WIDE.U32 UR4, UR4, UR5, URZ ;  /* 0x00000005040472a5 */ /* 0x000fc8000f8e003f */
[----:B------:R-:W-:Y:S02]  /*0a20*/  UIMAD.WIDE.U32 UR36, UR4, UR6, URZ ;  /* 0x00000006042472a5 */ /* 0x000fe4000f8e003f */
[----:B------:R-:W-:-:S04]  /*0a30*/  UIMAD UR42, UR5, UR6, URZ ;  /* 0x00000006052a72a4 */ /* 0x000fc8000f8e023f */
[----:B------:R-:W-:Y:S01]  /*0a40*/  UIADD3 UR42, UR37, UR42, URZ ;  /* 0x0000002a252a7290 */ /* 0x000fe2000fffe03f */
[----:B0-----:R-:W-:-:S04]  /*0a50*/  @P1 IMAD.WIDE.U32 R16, R17, UR8, R4 ;  /* 0x0000000811101c25 */ /* 0x001fc8000f8e0004 */
[----:B------:R-:W-:Y:S02]  /*0a60*/  @P1 IMAD.IADD R17, R17, 0x1, R15 ;  /* 0x0000000111111824 */ /* 0x000fe400078e020f */
[----:B-1----:R-:W-:-:S04]  /*0a70*/  @!P1 IMAD.WIDE.U32 R10, R4, R13, R10 ;  /* 0x0000000d040a9225 */ /* 0x002fc800078e000a */
[----:B------:R-:W-:Y:S02]  /*0a80*/  @!P1 IMAD.MOV.U32 R16, RZ, RZ, R10 ;  /* 0x000000ffff109224 */ /* 0x000fe400078e000a */
[----:B------:R-:W-:Y:S01]  /*0a90*/  @!P1 IMAD.MOV.U32 R17, RZ, RZ, R11 ;  /* 0x000000ffff119224 */ /* 0x000fe200078e000b */
[----:B------:R-:W-:Y:S06]  /*0aa0*/  @!P2 BRA `(.L_x_6) ;  /* 0x00000000000ca947 */ /* 0x000fec0003800000 */
[----:B------:R-:W-:Y:S01]  /*0ab0*/  UCGABAR_WAIT ;  /* 0x0000000000007dc7 */ /* 0x000fe20008000000 */
[----:B------:R-:W-:Y:S01]  /*0ac0*/  CCTL.IVALL ;  /* 0x00000000ff00798f */ /* 0x000fe20002000000 */
[----:B------:R-:W-:Y:S05]  /*0ad0*/  BRA `(.L_x_7) ;  /* 0x0000000000047947 */ /* 0x000fea0003800000 */
.L_x_6:
[----:B------:R-:W-:Y:S06]  /*0ae0*/  BAR.SYNC.DEFER_BLOCKING 0x0 ;  /* 0x0000000000007b1d */ /* 0x000fec0000010000 */
.L_x_7:
[----:B------:R-:W-:Y:S05]  /*0af0*/  @!P3 BRA `(.L_x_8) ;  /* 0x00000068008cb947 */ /* 0x000fea0003800000 */
[----:B------:R-:W-:-:S13]  /*0b00*/  ISETP.GT.U32.AND P0, PT, R8, 0x1, PT ;  /* 0x000000010800780c */ /* 0x000fda0003f04070 */
[----:B------:R-:W-:Y:S05]  /*0b10*/  @P0 EXIT ;  /* 0x000000000000094d */ /* 0x000fea0003800000 */
[----:B------:R-:W-:Y:S01]  /*0b20*/  ULDC.64 UR4, c[0x0][0x650] ;  /* 0x0001940000047ab9 */ /* 0x000fe20000000a00 */
[----:B------:R-:W-:Y:S01]  /*0b30*/  PRMT R3, RZ, 0x7610, R3 ;  /* 0x00007610ff037816 */ /* 0x000fe20000000003 */
[----:B------:R-:W-:Y:S01]  /*0b40*/  IMAD.MOV.U32 R109, RZ, RZ, -0x1 ;  /* 0xffffffffff6d7424 */ /* 0x000fe200078e00ff */
[----:B------:R-:W-:Y:S01]  /*0b50*/  ISETP.GE.U32.AND P0, PT, R16, UR4, PT ;  /* 0x0000000410007c0c */ /* 0x000fe2000bf06070 */
[----:B------:R-:W-:Y:S02]  /*0b60*/  IMAD.MOV.U32 R102, RZ, RZ, -0x1 ;  /* 0xffffffffff667424 */ /* 0x000fe400078e00ff */
[----:B------:R-:W-:Y:S01]  /*0b70*/  IMAD.MOV.U32 R23, RZ, RZ, -0x1 ;  /* 0xffffffffff177424 */ /* 0x000fe200078e00ff */
[----:B------:R-:W-:-:S13]  /*0b80*/  ISETP.GE.U32.AND.EX P0, PT, R17, UR5, PT, P0 ;  /* 0x0000000511007c0c */ /* 0x000fda000bf06100 */
[----:B------:R-:W-:Y:S05]  /*0b90*/  @P0 BRA `(.L_x_9) ;  /* 0x00000004002c0947 */ /* 0x000fea0003800000 */
[----:B------:R-:W0:Y:S01]  /*0ba0*/  LDC.64 R26, c[0x0][0x628] ;  /* 0x00018a00ff1a7b82 */ /* 0x000e220000000a00 */
[----:B------:R-:W-:Y:S02]  /*0bb0*/  IMAD.MOV.U32 R10, RZ, RZ, R16 ;  /* 0x000000ffff0a7224 */ /* 0x000fe400078e0010 */
[----:B------:R-:W-:-:S05]  /*0bc0*/  IMAD.MOV.U32 R11, RZ, RZ, R17 ;  /* 0x000000ffff0b7224 */ /* 0x000fca00078e0011 */
[----:B------:R-:W1:Y:S08]  /*0bd0*/  LDC R8, c[0x0][0x630] ;  /* 0x00018c00ff087b82 */ /* 0x000e700000000800 */
[----:B------:R-:W2:Y:S01]  /*0be0*/  LDC.64 R28, c[0x0][0x620] ;  /* 0x00018800ff1c7b82 */ /* 0x000ea20000000a00 */
[----:B0-----:R-:W-:-:S04]  /*0bf0*/  ISETP.NE.U32.AND P0, PT, R26, RZ, PT ;  /* 0x000000ff1a00720c */ /* 0x001fc80003f05070 */
[----:B------:R-:W-:-:S13]  /*0c00*/  ISETP.NE.AND.EX P0, PT, R27, RZ, PT, P0 ;  /* 0x000000ff1b00720c */ /* 0x000fda0003f05300 */
[----:B-12---:R-:W-:Y:S05]  /*0c10*/  @!P0 BRA `(.L_x_10) ;  /* 0x0000000000288947 */ /* 0x006fea0003800000 */
[----:B------:R-:W0:Y:S02]  /*0c20*/  LDC R3, c[0x0][0x634] ;  /* 0x00018d00ff037b82 */ /* 0x000e240000000800 */
[----:B0-----:R-:W-:-:S05]  /*0c30*/  IADD3 R3, P0, R16, R3, RZ ;  /* 0x0000000310037210 */ /* 0x001fca0007f1e0ff */
[----:B------:R-:W-:-:S04]  /*0c40*/  IMAD.X R21, RZ, RZ, R17, P0 ;  /* 0x000000ffff157224 */ /* 0x000fc800000e0611 */
[----:B------:R-:W-:-:S04]  /*0c50*/  IMAD.WIDE.U32 R10, R21, R26, RZ ;  /* 0x0000001a150a7225 */ /* 0x000fc800078e00ff */
[----:B------:R-:W-:-:S04]  /*0c60*/  IMAD.WIDE.U32 R12, P0, R3, R27, R10 ;  /* 0x0000001b030c7225 */ /* 0x000fc8000780000a */
[----:B------:R-:W-:-:S04]  /*0c70*/  IMAD.WIDE.U32 R10, R3, R26, RZ ;  /* 0x0000001a030a7225 */ /* 0x000fc800078e00ff */
[----:B------:R-:W-:Y:S01]  /*0c80*/  IMAD.X R15, RZ, RZ, RZ, P0 ;  /* 0x000000ffff0f7224 */ /* 0x000fe200000e06ff */
[----:B------:R-:W-:Y:S01]  /*0c90*/  IADD3 RZ, P0, R11, R12, RZ ;  /* 0x0000000c0bff7210 */ /* 0x000fe20007f1e0ff */
[----:B------:R-:W-:-:S04]  /*0ca0*/  IMAD.MOV.U32 R14, RZ, RZ, R13 ;  /* 0x000000ffff0e7224 */ /* 0x000fc800078e000d */
[----:B------:R-:W-:-:S08]  /*0cb0*/  IMAD.WIDE.U32.X R10, R21, R27, R14, P0 ;  /* 0x0000001b150a7225 */ /* 0x000fd000000e040e */
.L_x_10:
[----:B------:R-:W0:Y:S01]  /*0cc0*/  LDC.64 R32, c[0x0][0x640] ;  /* 0x00019000ff207b82 */ /* 0x000e220000000a00 */
[--C-:B------:R-:W-:Y:S01]  /*0cd0*/  SHF.R.U64 R27, R10, R8, R11.reuse ;  /* 0x000000080a1b7219 */ /* 0x100fe2000000120b */
[----:B------:R-:W-:Y:S01]  /*0ce0*/  IMAD R31, R9, R24, R4 ;  /* 0x00000018091f7224 */ /* 0x000fe200078e0204 */
[----:B------:R-:W-:Y:S01]  /*0cf0*/  SHF.R.U32.HI R3, RZ, R8, R11 ;  /* 0x00000008ff037219 */ /* 0x000fe2000001160b */
[----:B------:R-:W-:Y:S01]  /*0d00*/  IMAD.MOV.U32 R23, RZ, RZ, 0x1 ;  /* 0x00000001ff177424 */ /* 0x000fe200078e00ff */
[----:B------:R-:W-:-:S03]  /*0d10*/  IADD3 R5, P0, RZ, -R27, RZ ;  /* 0x8000001bff057210 */ /* 0x000fc60007f1e0ff */
[----:B------:R-:W1:Y:S02]  /*0d20*/  LDC R12, c[0x0][0x618] ;  /* 0x00018600ff0c7b82 */ /* 0x000e640000000800 */
[----:B------:R-:W-:Y:S02]  /*0d30*/  IMAD.X R3, RZ, RZ, ~R3, P0 ;  /* 0x000000ffff037224 */ /* 0x000fe400000e0e03 */
[----:B------:R-:W-:-:S04]  /*0d40*/  IMAD.WIDE.U32 R10, R5, R28, R16 ;  /* 0x0000001c050a7225 */ /* 0x000fc800078e0010 */
[----:B------:R-:W2:Y:S01]  /*0d50*/  LDC R20, c[0x0][0x608] ;  /* 0x00018200ff147b82 */ /* 0x000ea20000000800 */
[----:B------:R-:W-:Y:S02]  /*0d60*/  IMAD R8, R3, R28, RZ ;  /* 0x0000001c03087224 */ /* 0x000fe400078e02ff */
[----:B------:R-:W-:Y:S02]  /*0d70*/  IMAD.MOV.U32 R3, RZ, RZ, -0x1 ;  /* 0xffffffffff037424 */ /* 0x000fe400078e00ff */
[----:B------:R-:W-:-:S03]  /*0d80*/  IMAD R5, R5, R29, R8 ;  /* 0x0000001d05057224 */ /* 0x000fc600078e0208 */
[----:B------:R-:W3:Y:S01]  /*0d90*/  LDC R30, c[0x0][0x658] ;  /* 0x00019600ff1e7b82 */ /* 0x000ee20000000800 */
[----:B------:R-:W-:Y:S01]  /*0da0*/  IMAD.IADD R5, R11, 0x1, R5 ;  /* 0x000000010b057824 */ /* 0x000fe200078e0205 */
[----:B0-----:R-:W-:-:S04]  /*0db0*/  ISETP.NE.U32.AND P0, PT, R32, RZ, PT ;  /* 0x000000ff2000720c */ /* 0x001fc80003f05070 */
[----:B------:R-:W-:Y:S02]  /*0dc0*/  ISETP.NE.AND.EX P0, PT, R33, RZ, PT, P0 ;  /* 0x000000ff2100720c */ /* 0x000fe40003f05300 */
[----:B------:R-:W0:Y:S01]  /*0dd0*/  LDC R26, c[0x0][0x600] ;  /* 0x00018000ff1a7b82 */ /* 0x000e220000000800 */
[-CC-:B-1----:R-:W-:Y:S02]  /*0de0*/  SHF.R.U64 R14, R10, R12.reuse, R5.reuse ;  /* 0x0000000c0a0e7219 */ /* 0x182fe40000001205 */
[----:B------:R-:W-:-:S05]  /*0df0*/  SHF.R.U32.HI R5, RZ, R12, R5 ;  /* 0x0000000cff057219 */ /* 0x000fca0000011605 */
[----:B------:R-:W1:Y:S01]  /*0e00*/  LDC R15, c[0x0][0x648] ;  /* 0x00019200ff0f7b82 */ /* 0x000e620000000800 */
[-CC-:B--2---:R-:W-:Y:S02]  /*0e10*/  SHF.R.U64 R29, R14, R20.reuse, R5.reuse ;  /* 0x000000140e1d7219 */ /* 0x184fe40000001205 */
[----:B------:R-:W-:-:S05]  /*0e20*/  SHF.R.U32.HI R5, RZ, R20, R5 ;  /* 0x00000014ff057219 */ /* 0x000fca0000011605 */
[----:B------:R-:W2:Y:S01]  /*0e30*/  LDC R21, c[0x0][0x638] ;  /* 0x00018e00ff157b82 */ /* 0x000ea20000000800 */
[-CC-:B---3--:R-:W-:Y:S02]  /*0e40*/  SHF.R.U64 R20, R29, R30.reuse, R5.reuse ;  /* 0x0000001e1d147219 */ /* 0x188fe40000001205 */
[-C--:B------:R-:W-:Y:S02]  /*0e50*/  SHF.L.U32 R3, R3, R30.reuse, RZ ;  /* 0x0000001e03037219 */ /* 0x080fe400000006ff */
[----:B------:R-:W-:Y:S01]  /*0e60*/  SHF.R.U32.HI R5, RZ, R30, R5 ;  /* 0x0000001eff057219 */ /* 0x000fe20000011605 */
[----:B------:R-:W-:Y:S01]  /*0e70*/  IMAD.MOV.U32 R4, RZ, RZ, R20 ;  /* 0x000000ffff047224 */ /* 0x000fe200078e0014 */
[----:B------:R-:W-:Y:S01]  /*0e80*/  LOP3.LUT R12, RZ, R3, RZ, 0x33, !PT ;  /* 0x00000003ff0c7212 */ /* 0x000fe200078e33ff */
[----:B------:R-:W3:Y:S01]  /*0e90*/  LDC R25, c[0x0][0x610] ;  /* 0x00018400ff197b82 */ /* 0x000ee20000000800 */
[----:B------:R-:W-:Y:S05]  /*0ea0*/  @!P0 BRA `(.L_x_11) ;  /* 0x0000000000288947 */ /* 0x000fea0003800000 */
[----:B------:R-:W4:Y:S02]  /*0eb0*/  LDC R3, c[0x0][0x64c] ;  /* 0x00019300ff037b82 */ /* 0x000f240000000800 */
[----:B----4-:R-:W-:-:S05]  /*0ec0*/  IADD3 R3, P0, R20, R3, RZ ;  /* 0x0000000314037210 */ /* 0x010fca0007f1e0ff */
        /* <DEDUP_REMOVED lines=8> */
.L_x_11:
[----:B-1----:R-:W-:Y:S01]  /*0f50*/  SHF.R.U64 R4, R4, R15, R5 ;  /* 0x0000000f04047219 */ /* 0x002fe20000001205 */
[----:B0-----:R-:W-:Y:S01]  /*0f60*/  VIADD R5, R26, 0xffffffff ;  /* 0xffffffff1a057836 */ /* 0x001fe20000000000 */
[----:B------:R-:W-:Y:S01]  /*0f70*/  SHF.L.U32 R3, R23, R30, RZ ;  /* 0x0000001e17037219 */ /* 0x000fe200000006ff */
[----:B------:R-:W-:Y:S01]  /*0f80*/  IMAD.MOV.U32 R23, RZ, RZ, R27 ;  /* 0x000000ffff177224 */ /* 0x000fe200078e001b */
[----:B------:R-:W-:Y:S01]  /*0f90*/  LOP3.LUT R12, R29, R12, RZ, 0xc0, !PT ;  /* 0x0000000c1d0c7212 */ /* 0x000fe200078ec0ff */
[----:B------:R-:W-:Y:S01]  /*0fa0*/  IMAD.MOV R8, RZ, RZ, -R4 ;  /* 0x000000ffff087224 */ /* 0x000fe200078e0a04 */
[----:B------:R-:W-:Y:S02]  /*0fb0*/  SEL R6, R6, R31, !P1 ;  /* 0x0000001f06067207 */ /* 0x000fe40004800000 */
[----:B------:R-:W-:Y:S01]  /*0fc0*/  LOP3.LUT R5, R14, R5, RZ, 0xc0, !PT ;  /* 0x000000050e057212 */ /* 0x000fe200078ec0ff */
[----:B------:R-:W-:Y:S02]  /*0fd0*/  IMAD R9, R3, R4, R12 ;  /* 0x0000000403097224 */ /* 0x000fe400078e020c */
[----:B--2---:R-:W-:-:S02]  /*0fe0*/  IMAD R3, R8, R21, R20 ;  /* 0x0000001508037224 */ /* 0x004fc400078e0214 */
[----:B---3--:R-:W-:Y:S02]  /*0ff0*/  IMAD R6, R9, R25, R6 ;  /* 0x0000001909067224 */ /* 0x008fe400078e0206 */
[----:B------:R-:W-:Y:S02]  /*1000*/  IMAD R109, R3, R26, R5 ;  /* 0x0000001a036d7224 */ /* 0x000fe400078e0205 */
[----:B------:R-:W-:-:S03]  /*1010*/  IMAD.MOV.U32 R4, RZ, RZ, 0x1 ;  /* 0x00000001ff047424 */ /* 0x000fc600078e00ff */
[----:B------:R-:W-:Y:S02]  /*1020*/  SEL R102, R109, R6, !P1 ;  /* 0x000000066d667207 */ /* 0x000fe40004800000 */
[----:B------:R-:W-:Y:S02]  /*1030*/  PRMT R3, R4, 0x7610, R3 ;  /* 0x0000761004037816 */ /* 0x000fe40000000003 */
[----:B------:R-:W-:-:S07]  /*1040*/  SEL R109, R6, R109, !P1 ;  /* 0x0000006d066d7207 */ /* 0x000fce0004800000 */
.L_x_9:
[----:B------:R-:W-:-:S08]  /*1050*/  NOP ;  /* 0x0000000000007918 */ /* 0x000fd00000000000 */
[----:B------:R-:W0:Y:S02]  /*1060*/  USETMAXREG.TRY_ALLOC.CTAPOOL UP0, 0xe8 ;  /* 0x000000e8000079c8 */ /* 0x000e240008000600 */
[----:B0-----:R-:W-:-:S13]  /*1070*/  PLOP3.LUT P0, PT, PT, PT, UP0, 0x80, 0x0 ;  /* 0x000000000000781c */ /* 0x001fda0003f0f008 */
[----:B------:R-:W-:Y:S05]  /*1080*/  @!P0 BRA `(.L_x_9) ;  /* 0xfffffffc00f08947 */ /* 0x000fea000383ffff */
[----:B------:R-:W-:Y:S01]  /*1090*/  ULDC.64 UR4, c[0x0][0x598] ;  /* 0x0001660000047ab9 */ /* 0x000fe20000000a00 */
[----:B------:R-:W-:Y:S01]  /*10a0*/  ULDC.64 UR38, c[0x0][0x208] ;  /* 0x0000820000267ab9 */ /* 0x000fe20000000a00 */
[----:B------:R-:W-:-:S04]  /*10b0*/  ISETP.NE.U32.AND P0, PT, RZ, UR4, PT ;  /* 0x00000004ff007c0c */ /* 0x000fc8000bf05070 */
[----:B------:R-:W-:-:S13]  /*10c0*/  ISETP.NE.AND.EX P0, PT, RZ, UR5, PT, P0 ;  /* 0x00000005ff007c0c */ /* 0x000fda000bf05300 */
[----:B------:R-:W-:Y:S05]  /*10d0*/  @!P0 BRA `(.L_x_12) ;  /* 0x00000000001c8947 */ /* 0x000fea0003800000 */
[----:B------:R-:W0:Y:S02]  /*10e0*/  LDC.64 R4, c[0x0][0x598] ;  /* 0x00016600ff047b82 */ /* 0x000e240000000a00 */
[----:B0-----:R-:W2:Y:S02]  /*10f0*/  LDG.E.64 R4, desc[UR38][R4.64] ;  /* 0x0000002604047981 */ /* 0x001ea4000c1e1b00 */
[----:B--2---:R-:W-:-:S04]  /*1100*/  ISETP.NE.U32.AND P0, PT, R4, RZ, PT ;  /* 0x000000ff0400720c */ /* 0x004fc80003f05070 */
[----:B------:R-:W-:-:S13]  /*1110*/  ISETP.NE.AND.EX P0, PT, R5, RZ, PT, P0 ;  /* 0x000000ff0500720c */ /* 0x000fda0003f05300 */
[----:B------:R-:W-:Y:S05]  /*1120*/  @!P0 BRA `(.L_x_12) ;  /* 0x0000000000088947 */ /* 0x000fea0003800000 */
[----:B------:R0:W5:Y:S01]  /*1130*/  LD.E R90, desc[UR38][R4.64] ;  /* 0x00000026045a7980 */ /* 0x000162000c101900 */
[----:B------:R-:W-:Y:S05]  /*1140*/  BRA `(.L_x_13) ;  /* 0x0000000000247947 */ /* 0x000fea0003800000 */
.L_x_12:
[----:B------:R-:W-:Y:S02]  /*1150*/  ULDC.64 UR4, c[0x0][0x588] ;  /* 0x0001620000047ab9 */ /* 0x000fe40000000a00 */
[----:B------:R-:W-:-:S04]  /*1160*/  ISETP.NE.U32.AND P0, PT, RZ, UR4, PT ;  /* 0x00000004ff007c0c */ /* 0x000fc8000bf05070 */
[----:B------:R-:W-:-:S13]  /*1170*/  ISETP.NE.AND.EX P0, PT, RZ, UR5, PT, P0 ;  /* 0x00000005ff007c0c */ /* 0x000fda000bf05300 */
[----:B------:R-:W-:Y:S05]  /*1180*/  @!P0 BRA `(.L_x_14) ;  /* 0x00000000000c8947 */ /* 0x000fea0003800000 */
[----:B------:R-:W0:Y:S02]  /*1190*/  LDC.64 R90, c[0x0][0x588] ;  /* 0x00016200ff5a7b82 */ /* 0x000e240000000a00 */
[----:B0-----:R1:W5:Y:S01]  /*11a0*/  LDG.E R90, desc[UR38][R90.64] ;  /* 0x000000265a5a7981 */ /* 0x001362000c1e1900 */
[----:B------:R-:W-:Y:S05]  /*11b0*/  BRA `(.L_x_13) ;  /* 0x0000000000087947 */ /* 0x000fea0003800000 */
.L_x_14:
[----:B------:R-:W-:Y:S02]  /*11c0*/  ULDC UR4, c[0x0][0x580] ;  /* 0x0001600000047ab9 */ /* 0x000fe40000000800 */
[----:B------:R-:W-:-:S07]  /*11d0*/  IMAD.U32 R90, RZ, RZ, UR4 ;  /* 0x00000004ff5a7e24 */ /* 0x000fce000f8e00ff */
.L_x_13:
[----:B------:R-:W-:Y:S02]  /*11e0*/  ULDC.64 UR4, c[0x0][0x5a0] ;  /* 0x0001680000047ab9 */ /* 0x000fe40000000a00 */
[----:B------:R-:W-:-:S04]  /*11f0*/  ISETP.NE.U32.AND P0, PT, RZ, UR4, PT ;  /* 0x00000004ff007c0c */ /* 0x000fc8000bf05070 */
[----:B------:R-:W-:-:S13]  /*1200*/  ISETP.NE.AND.EX P0, PT, RZ, UR5, PT, P0 ;  /* 0x00000005ff007c0c */ /* 0x000fda000bf05300 */
[----:B------:R-:W-:Y:S05]  /*1210*/  @!P0 BRA `(.L_x_15) ;  /* 0x00000000001c8947 */ /* 0x000fea0003800000 */
[----:B0-----:R-:W0:Y:S02]  /*1220*/  LDC.64 R4, c[0x0][0x5a0] ;  /* 0x00016800ff047b82 */ /* 0x001e240000000a00 */
[----:B0-----:R-:W2:Y:S02]  /*1230*/  LDG.E.64 R4, desc[UR38][R4.64] ;  /* 0x0000002604047981 */ /* 0x001ea4000c1e1b00 */
[----:B--2---:R-:W-:-:S04]  /*1240*/  ISETP.NE.U32.AND P0, PT, R4, RZ, PT ;  /* 0x000000ff0400720c */ /* 0x004fc80003f05070 */
[----:B------:R-:W-:-:S13]  /*1250*/  ISETP.NE.AND.EX P0, PT, R5, RZ, PT, P0 ;  /* 0x000000ff0500720c */ /* 0x000fda0003f05300 */
[----:B------:R-:W-:Y:S05]  /*1260*/  @!P0 BRA `(.L_x_15) ;  /* 0x0000000000088947 */ /* 0x000fea0003800000 */
[----:B-1----:R0:W5:Y:S01]  /*1270*/  LD.E R91, desc[UR38][R4.64] ;  /* 0x00000026045b7980 */ /* 0x002162000c101900 */
[----:B------:R-:W-:Y:S05]  /*1280*/  BRA `(.L_x_16) ;  /* 0x0000000000247947 */ /* 0x000fea0003800000 */
.L_x_15:
[----:B------:R-:W-:Y:S02]  /*1290*/  ULDC.64 UR4, c[0x0][0x590] ;  /* 0x0001640000047ab9 */ /* 0x000fe40000000a00 */
[----:B------:R-:W-:-:S04]  /*12a0*/  ISETP.NE.U32.AND P0, PT, RZ, UR4, PT ;  /* 0x00000004ff007c0c */ /* 0x000fc8000bf05070 */
[----:B------:R-:W-:-:S13]  /*12b0*/  ISETP.NE.AND.EX P0, PT, RZ, UR5, PT, P0 ;  /* 0x00000005ff007c0c */ /* 0x000fda000bf05300 */
[----:B------:R-:W-:Y:S05]  /*12c0*/  @!P0 BRA `(.L_x_17) ;  /* 0x00000000000c8947 */ /* 0x000fea0003800000 */
[----:B0-----:R-:W1:Y:S02]  /*12d0*/  LDC.64 R4, c[0x0][0x590] ;  /* 0x00016400ff047b82 */ /* 0x001e640000000a00 */
[----:B-1----:R1:W5:Y:S01]  /*12e0*/  LDG.E R91, desc[UR38][R4.64] ;  /* 0x00000026045b7981 */ /* 0x002362000c1e1900 */
[----:B------:R-:W-:Y:S05]  /*12f0*/  BRA `(.L_x_16) ;  /* 0x0000000000087947 */ /* 0x000fea0003800000 */
.L_x_17:
[----:B------:R-:W-:Y:S02]  /*1300*/  ULDC UR4, c[0x0][0x584] ;  /* 0x0001610000047ab9 */ /* 0x000fe40000000800 */
[----:B-1----:R-:W-:-:S07]  /*1310*/  IMAD.U32 R91, RZ, RZ, UR4 ;  /* 0x00000004ff5b7e24 */ /* 0x002fce000f8e00ff */
.L_x_16:
[----:B------:R-:W-:-:S13]  /*1320*/  LOP3.LUT P0, RZ, R3, 0xff, RZ, 0xc0, !PT ;  /* 0x000000ff03ff7812 */ /* 0x000fda000780c0ff */
[----:B------:R-:W-:Y:S05]  /*1330*/  @!P0 EXIT ;  /* 0x000000000000894d */ /* 0x000fea0003800000 */
[----:B------:R-:W2:Y:S01]  /*1340*/  LDC R96, c[0x0][0x658] ;  /* 0x00019600ff607b82 */ /* 0x000ea20000000800 */
[----:B------:R-:W-:Y:S01]  /*1350*/  ULDC.64 UR6, c[0x0][0x288] ;  /* 0x0000a20000067ab9 */ /* 0x000fe20000000a00 */
[----:B------:R-:W-:Y:S01]  /*1360*/  LOP3.LUT R7, R7, 0x1, RZ, 0xc0, !PT ;  /* 0x0000000107077812 */ /* 0x000fe200078ec0ff */
[----:B------:R-:W-:Y:S01]  /*1370*/  UIADD3 UR4, UR7, 0x1f, URZ ;  /* 0x0000001f07047890 */ /* 0x000fe2000fffe03f */
[----:B------:R-:W-:Y:S01]  /*1380*/  SHF.R.U32.HI R3, RZ, 0x2, R98 ;  /* 0x00000002ff037819 */ /* 0x000fe20000011662 */
[----:B01----:R-:W-:Y:S01]  /*1390*/  IMAD.U32 R4, RZ, RZ, UR6 ;  /* 0x00000006ff047e24 */ /* 0x003fe2000f8e00ff */
[----:B------:R-:W-:Y:S01]  /*13a0*/  SHF.R.U32.HI R0, RZ, 0x1, R0 ;  /* 0x00000001ff007819 */ /* 0x000fe20000011600 */
[----:B------:R-:W-:Y:S01]  /*13b0*/  USHF.R.S32.HI UR5, URZ, 0x1f, UR4 ;  /* 0x0000001f3f057899 */ /* 0x000fe20008011404 */
[----:B------:R-:W0:Y:S01]  /*13c0*/  LDC.64 R92, c[0x0][0x5c8] ;  /* 0x00017200ff5c7b82 */ /* 0x000e220000000a00 */
[----:B------:R-:W-:Y:S01]  /*13d0*/  LOP3.LUT R97, R98, 0x3, RZ, 0xc0, !PT ;  /* 0x0000000362617812 */ /* 0x000fe200078ec0ff */
[----:B------:R-:W-:Y:S01]  /*13e0*/  IMAD.SHL.U32 R88, R7, 0x40, RZ ;  /* 0x0000004007587824 */ /* 0x000fe200078e00ff */
[----:B------:R-:W-:Y:S01]  /*13f0*/  LOP3.LUT R3, R3, 0x7, RZ, 0xc0, !PT ;  /* 0x0000000703037812 */ /* 0x000fe200078ec0ff */
[----:B------:R-:W-:Y:S01]  /*1400*/  ULEA.HI UR5, UR5, UR4, URZ, 0x5 ;  /* 0x0000000405057291 */ /* 0x000fe2000f8f283f */
[----:B------:R-:W-:Y:S01]  /*1410*/  LOP3.LUT R0, R0, 0x30, RZ, 0xc0, !PT ;  /* 0x0000003000007812 */ /* 0x000fe200078ec0ff */
[----:B------:R-:W-:Y:S01]  /*1420*/  IMAD R97, R97, -0x2, R4 ;  /* 0xfffffffe61617824 */ /* 0x000fe200078e0204 */
[--C-:B------:R-:W-:Y:S01]  /*1430*/  LOP3.LUT R88, R88, 0x40, R3.reuse, 0xe2, !PT ;  /* 0x0000004058587812 */ /* 0x100fe200078ee203 */
[----:B------:R-:W-:Y:S01]  /*1440*/  USHF.R.S32.HI UR43, URZ, 0x5, UR5 ;  /* 0x000000053f2b7899 */ /* 0x000fe20008011405 */
[----:B------:R-:W-:Y:S01]  /*1450*/  IADD3 R4, RZ, -R0, -R3 ;  /* 0x80000000ff047210 */ /* 0x000fe20007ffe803 */
[----:B------:R-:W-:Y:S01]  /*1460*/  IMAD.MOV.U32 R3, RZ, RZ, -0x1 ;  /* 0xffffffffff037424 */ /* 0x000fe200078e00ff */
[----:B------:R-:W-:Y:S01]  /*1470*/  LOP3.LUT R99, R98, 0x80, RZ, 0xc0, !PT ;  /* 0x0000008062637812 */ /* 0x000fe200078ec0ff */
[----:B------:R-:W-:Y:S01]  /*1480*/  IMAD.MOV.U32 R5, RZ, RZ, 0x1 ;  /* 0x00000001ff057424 */ /* 0x000fe200078e00ff */
[----:B------:R-:W-:Y:S01]  /*1490*/  UISETP.LT.AND UP0, UPT, UR43, 0x1, UPT ;  /* 0x000000012b00788c */ /* 0x000fe2000bf01270 */
[----:B------:R-:W-:Y:S01]  /*14a0*/  IMAD R4, R7, -0x40, R4 ;  /* 0xffffffc007047824 */ /* 0x000fe200078e0204 */
[----:B------:R-:W-:Y:S01]  /*14b0*/  ULDC UR4, c[0x0][0x284] ;  /* 0x0000a10000047ab9 */ /* 0x000fe20000000800 */
[----:B--2---:R-:W-:Y:S01]  /*14c0*/  SHF.L.U32 R3, R3, R96, RZ ;  /* 0x0000006003037219 */ /* 0x004fe200000006ff */
[----:B------:R-:W-:Y:S01]  /*14d0*/  USEL UR44, UR43, 0x1, UP0 ;  /* 0x000000012b2c7887 */ /* 0x000fe20008000000 */
[----:B------:R-:W-:Y:S01]  /*14e0*/  LOP3.LUT R88, R88, R0, RZ, 0xfc, !PT ;  /* 0x0000000058587212 */ /* 0x000fe200078efcff */
[----:B------:R-:W-:Y:S01]  /*14f0*/  IMAD.SHL.U32 R98, R98, 0x2, RZ ;  /* 0x0000000262627824 */ /* 0x000fe200078e00ff */
[----:B------:R-:W-:Y:S01]  /*1500*/  SHF.L.U32 R96, R5, R96, RZ ;  /* 0x0000006005607219 */ /* 0x000fe200000006ff */
[----:B------:R-:W-:Y:S01]  /*1510*/  VIADD R101, R4, UR4 ;  /* 0x0000000404657c36 */ /* 0x000fe20008000000 */
[----:B------:R-:W-:Y:S01]  /*1520*/  LOP3.LUT R114, R18, 0x1, RZ, 0xfc, !PT ;  /* 0x0000000112727812 */ /* 0x000fe200078efcff */
[----:B------:R-:W-:Y:S01]  /*1530*/  IMAD.MOV.U32 R89, RZ, RZ, RZ ;  /* 0x000000ffff597224 */ /* 0x000fe200078e00ff */
[C-C-:B0-----:R-:W-:Y:S01]  /*1540*/  SHF.L.U64.HI R94, R92.reuse, 0x7, R93.reuse ;  /* 0x000000075c5e7819 */ /* 0x141fe2000001025d */
[----:B------:R-:W-:Y:S01]  /*1550*/  UIADD3 UR44, UR43, -UR44, URZ ;  /* 0x8000002c2b2c7290 */ /* 0x000fe2000fffe03f */
[C---:B------:R-:W-:Y:S01]  /*1560*/  SHF.L.U64.HI R95, R92.reuse, 0x3, R93 ;  /* 0x000000035c5f7819 */ /* 0x040fe2000001025d */
[C---:B------:R-:W-:Y:S01]  /*1570*/  IMAD.SHL.U32 R93, R92.reuse, 0x80, RZ ;  /* 0x000000805c5d7824 */ /* 0x040fe200078e00ff */
[----:B------:R-:W-:Y:S01]  /*1580*/  SHF.R.U32.HI R99, RZ, 0x7, R99 ;  /* 0x00000007ff637819 */ /* 0x000fe20000011663 */
[----:B------:R-:W-:Y:S01]  /*1590*/  IMAD.SHL.U32 R92, R92, 0x8, RZ ;  /* 0x000000085c5c7824 */ /* 0x000fe200078e00ff */
[----:B------:R-:W-:Y:S01]  /*15a0*/  LOP3.LUT R100, RZ, R3, RZ, 0x33, !PT ;  /* 0x00000003ff647212 */ /* 0x000fe200078e33ff */
[----:B------:R-:W-:Y:S01]  /*15b0*/  UMOV UR40, URZ ;  /* 0x0000003f00287c82 */ /* 0x000fe20008000000 */
[----:B------:R-:W-:-:S05]  /*15c0*/  UMOV UR41, URZ ;  /* 0x0000003f00297c82 */ /* 0x000fca0008000000 */
.L_x_161:
[----:B0-----:R-:W0:Y:S01]  /*15d0*/  SHFL.IDX PT, R0, R99, RZ, 0x1f ;  /* 0x00001fff63007589 */ /* 0x001e2200000e0000 */
[----:B-1----:R-:W1:Y:S01]  /*15e0*/  S2UR UR7, SR_CgaCtaId ;  /* 0x00000000000779c3 */ /* 0x002e620000008800 */
[----:B------:R-:W-:Y:S01]  /*15f0*/  UMOV UR6, 0x400 ;  /* 0x0000040000067882 */ /* 0x000fe20000000000 */
[----:B0-----:R-:W-:Y:S01]  /*1600*/  R2UR UR4, R0 ;  /* 0x00000000000472ca */ /* 0x001fe200000e0000 */
[----:B-1----:R-:W-:-:S12]  /*1610*/  ULEA UR6, UR7, UR6, 0x18 ;  /* 0x0000000607067291 */ /* 0x002fd8000f8ec03f */
[----:B------:R-:W-:-:S04]  /*1620*/  ULEA.HI UR5, UR4, UR4, URZ, 0x1 ;  /* 0x0000000404057291 */ /* 0x000fc8000f8f083f */
[----:B------:R-:W-:-:S04]  /*1630*/  ULOP3.LUT UR5, UR5, 0xffffe, URZ, 0xc0, !UPT ;  /* 0x000ffffe05057892 */ /* 0x000fc8000f8ec03f */
[----:B------:R-:W-:-:S03]  /*1640*/  UIADD3 UR5, UR4, -UR5, URZ ;  /* 0x8000000504057290 */ /* 0x000fc6000fffe03f */
[----:B------:R-:W-:Y:S01]  /*1650*/  ULDC UR4, c[0x0][0x28c] ;  /* 0x0000a30000047ab9 */ /* 0x000fe20000000800 */
[----:B------:R-:W-:Y:S01]  /*1660*/  ULEA UR5, UR5, UR6, 0xc ;  /* 0x0000000605057291 */ /* 0x000fe2000f8e603f */
[----:B------:R-:W-:-:S03]  /*1670*/  ISETP.LT.AND P0, PT, RZ, UR4, PT ;  /* 0x00000004ff007c0c */ /* 0x000fc6000bf01270 */
[----:B------:R-:W-:-:S04]  /*1680*/  UIADD3 UR5, UR5, 0x180, URZ ;  /* 0x0000018005057890 */ /* 0x000fc8000fffe03f */
[----:B------:R-:W-:-:S04]  /*1690*/  USHF.R.U32.HI UR5, URZ, 0x4, UR5 ;  /* 0x000000043f057899 */ /* 0x000fc80008011605 */
[----:B------:R-:W-:-:S04]  /*16a0*/  ULOP3.LUT UR5, UR5, 0x3fff, URZ, 0xc0, !UPT ;  /* 0x00003fff05057892 */ /* 0x000fc8000f8ec03f */
[----:B------:R-:W-:Y:S01]  /*16b0*/  ULOP3.LUT UR45, UR5, 0x10000, URZ, 0xfc, !UPT ;  /* 0x00010000052d7892 */ /* 0x000fe2000f8efc3f */
[----:B--2345:R-:W-:Y:S11]  /*16c0*/  @P0 BRA `(.L_x_18) ;  /* 0x0000000000400947 */ /* 0x03cff60003800000 */
[----:B------:R-:W-:Y:S01]  /*16d0*/  MOV R0, 0x0 ;  /* 0x0000000000007802 */ /* 0x000fe20000000f00 */
[----:B------:R-:W-:Y:S01]  /*16e0*/  ULDC.64 UR4, c[0x4][0x68] ;  /* 0x01001a0000047ab9 */ /* 0x000fe20000000a00 */
[----:B------:R-:W-:Y:S01]  /*16f0*/  ULDC.64 UR6, c[0x4][0x8] ;  /* 0x0100020000067ab9 */ /* 0x000fe20000000a00 */
[----:B------:R-:W-:Y:S01]  /*1700*/  IMAD.U32 R4, RZ, RZ, UR4 ;  /* 0x00000004ff047e24 */ /* 0x000fe2000f8e00ff */
[----:B------:R0:W1:Y:S01]  /*1710*/  LDC.64 R14, c[0x4][R0] ;  /* 0x01000000000e7b82 */ /* 0x0000620000000a00 */
[----:B------:R-:W-:Y:S01]  /*1720*/  IMAD.U32 R5, RZ, RZ, UR5 ;  /* 0x00000005ff057e24 */ /* 0x000fe2000f8e00ff */
[----:B------:R-:W-:Y:S01]  /*1730*/  ULDC.64 UR4, c[0x4][0x70] ;  /* 0x01001c0000047ab9 */ /* 0x000fe20000000a00 */
[----:B------:R-:W-:Y:S02]  /*1740*/  IMAD.U32 R10, RZ, RZ, UR6 ;  /* 0x00000006ff0a7e24 */ /* 0x000fe4000f8e00ff */
[----:B------:R-:W-:Y:S02]  /*1750*/  IMAD.U32 R6, RZ, RZ, UR4 ;  /* 0x00000004ff067e24 */ /* 0x000fe4000f8e00ff */
[----:B------:R-:W-:-:S02]  /*1760*/  IMAD.U32 R7, RZ, RZ, UR5 ;  /* 0x00000005ff077e24 */ /* 0x000fc4000f8e00ff */
[----:B------:R-:W-:Y:S02]  /*1770*/  IMAD.U32 R11, RZ, RZ, UR7 ;  /* 0x00000007ff0b7e24 */ /* 0x000fe4000f8e00ff */
[----:B------:R-:W-:Y:S02]  /*1780*/  IMAD.MOV.U32 R8, RZ, RZ, 0x1e1 ;  /* 0x000001e1ff087424 */ /* 0x000fe400078e00ff */
[----:B------:R-:W-:Y:S02]  /*1790*/  IMAD.MOV.U32 R12, RZ, RZ, 0x1 ;  /* 0x00000001ff0c7424 */ /* 0x000fe400078e00ff */
[----:B0-----:R-:W-:-:S07]  /*17a0*/  IMAD.MOV.U32 R13, RZ, RZ, RZ ;  /* 0x000000ffff0d7224 */ /* 0x001fce00078e00ff */
[----:B------:R-:W-:-:S07]  /*17b0*/  LEPC R20, `(.L_x_18) ;  /* 0x000000001014794e */ /* 0x000fce0000000000 */
[----:B-1---5:R-:W-:Y:S05]  /*17c0*/  CALL.ABS.NOINC R14 ;  /* 0x000000000e007343 */ /* 0x022fea0003c00000 */
.L_x_18:
[----:B------:R-:W-:-:S13]  /*17d0*/  ISETP.NE.AND P0, PT, R114, 0x3, PT ;  /* 0x000000037200780c */ /* 0x000fda0003f05270 */
[----:B------:R-:W-:Y:S05]  /*17e0*/  @!P0 BRA `(.L_x_19) ;  /* 0x0000000000048947 */ /* 0x000fea0003800000 */
[----:B------:R-:W-:Y:S01]  /*17f0*/  BPT.TRAP 0x1 ;  /* 0x000000040000795c */ /* 0x000fe20000300000 */
.L_x_19:
[----:B------:R-:W0:Y:S01]  /*1800*/  S2UR UR5, SR_CgaCtaId ;  /* 0x00000000000579c3 */ /* 0x000e220000008800 */
[----:B------:R-:W-:Y:S01]  /*1810*/  UMOV UR4, 0x400 ;  /* 0x0000040000047882 */ /* 0x000fe20000000000 */
[----:B------:R-:W-:Y:S02]  /*1820*/  IMAD.U32 R0, RZ, RZ, UR40 ;  /* 0x00000028ff007e24 */ /* 0x000fe4000f8e00ff */
[----:B------:R-:W-:-:S03]  /*1830*/  IMAD.U32 R3, RZ, RZ, UR41 ;  /* 0x00000029ff037e24 */ /* 0x000fc6000f8e00ff */
[----:B------:R-:W-:Y:S01]  /*1840*/  SHF.L.U32 R0, R0, 0x1f, RZ ;  /* 0x0000001f00007819 */ /* 0x000fe200000006ff */
[----:B0-----:R-:W-:-:S06]  /*1850*/  ULEA UR4, UR5, UR4, 0x18 ;  /* 0x0000000405047291 */ /* 0x001fcc000f8ec03f */
[----:B------:R-:W-:-:S04]  /*1860*/  IMAD.U32 R6, RZ, RZ, UR4 ;  /* 0x00000004ff067e24 */ /* 0x000fc8000f8e00ff */
[----:B------:R-:W-:-:S04]  /*1870*/  IMAD R3, R3, 0x8, R6 ;  /* 0x0000000803037824 */ /* 0x000fc800078e0206 */
[----:B------:R0:W1:Y:S01]  /*1880*/  SYNCS.PHASECHK.TRANS64.TRYWAIT P1, [R3+URZ], R0 ;  /* 0x00000000030075a7 */ /* 0x000062000802017f */
[----:B------:R-:W-:Y:S05]  /*1890*/  @!P0 BRA `(.L_x_20) ;  /* 0x0000000000048947 */ /* 0x000fea0003800000 */
[----:B------:R-:W-:Y:S01]  /*18a0*/  BPT.TRAP 0x1 ;  /* 0x000000040000795c */ /* 0x000fe20000300000 */
.L_x_20:
[----:B------:R-:W-:-:S05]  /*18b0*/  IMAD.U32 R4, RZ, RZ, UR44 ;  /* 0x0000002cff047e24 */ /* 0x000fca000f8e00ff */
[----:B------:R-:W-:Y:S01]  /*18c0*/  ISETP.GE.AND P2, PT, R4, 0x1, PT ;  /* 0x000000010400780c */ /* 0x000fe20003f46270 */
[----:B-1----:R-:W-:-:S12]  /*18d0*/  @P1 BRA `(.L_x_21) ;  /* 0x0000000000081947 */ /* 0x002fd80003800000 */
[----:B------:R-:W1:Y:S02]  /*18e0*/  SYNCS.PHASECHK.TRANS64.TRYWAIT P1, [R3+URZ], R0 ;  /* 0x00000000030075a7 */ /* 0x000e64000802017f */
[----:B-1----:R-:W-:Y:S05]  /*18f0*/  @!P1 BRA `(.L_x_22) ;  /* 0x0000007400589947 */ /* 0x002fea0003800000 */
.L_x_21:
[----:B------:R-:W-:Y:S05]  /*1900*/  WARPSYNC.ALL ;  /* 0x0000000000007948 */ /* 0x000fea0003800000 */
[----:B------:R-:W-:Y:S01]  /*1910*/  R2UR UR4, R6 ;  /* 0x00000000060472ca */ /* 0x000fe200000e0000 */
[----:B------:R-:W-:Y:S01]  /*1920*/  ULEA UR6, UR41, UR45, 0xa ;  /* 0x0000002d29067291 */ /* 0x000fe2000f8e503f */
[----:B------:R-:W-:Y:S01]  /*1930*/  WARPGROUP.ARRIVE ;  /* 0x00000000000079c5 */ /* 0x000fe20000000000 */
[----:B------:R-:W-:Y:S01]  /*1940*/  UMOV UR9, 0x80000020 ;  /* 0x8000002000097882 */ /* 0x000fe20000000000 */
[----:B------:R-:W-:Y:S01]  /*1950*/  UMOV UR11, 0x80000020 ;  /* 0x80000020000b7882 */ /* 0x000fe20000000000 */
[----:B------:R-:W-:-:S03]  /*1960*/  UIADD3 UR7, UR6, 0x200, URZ ;  /* 0x0000020006077890 */ /* 0x000fc6000fffe03f */
[----:B------:R-:W-:-:S05]  /*1970*/  UMOV UR8, UR6 ;  /* 0x0000000600087c82 */ /* 0x000fca0008000000 */
[----:B------:R-:W-:-:S04]  /*1980*/  UIADD3 UR4, UR4, 0x2c180, URZ ;  /* 0x0002c18004047890 */ /* 0x000fc8000fffe03f */
[----:B------:R-:W-:-:S04]  /*1990*/  USHF.R.U32.HI UR4, URZ, 0x4, UR4 ;  /* 0x000000043f047899 */ /* 0x000fc80008011604 */
[----:B------:R-:W-:-:S04]  /*19a0*/  ULOP3.LUT UR4, UR4, 0x3fff, URZ, 0xc0, !UPT ;  /* 0x00003fff04047892 */ /* 0x000fc8000f8ec03f */
[----:B------:R-:W-:-:S04]  /*19b0*/  ULOP3.LUT UR4, UR4, 0x10000, URZ, 0xfc, !UPT ;  /* 0x0001000004047892 */ /* 0x000fc8000f8efc3f */
[----:B------:R-:W-:-:S07]  /*19c0*/  ULEA UR5, UR41, UR4, 0x8 ;  /* 0x0000000429057291 */ /* 0x000fce000f8e403f */
[----:B------:R-:W-:Y:S02]  /*19d0*/  UMOV UR10, UR5 ;  /* 0x00000005000a7c82 */ /* 0x000fe40008000000 */
[----:B------:R-:W-:Y:S01]  /*19e0*/  HGMMA.64x64x16.F32.BF16 R56, gdesc[UR8], RZ, !UPT, gsb0 ;  /* 0x00e00000083879f0 */ /* 0x000fe2000c0018ff */
[----:B------:R-:W-:Y:S01]  /*19f0*/  UMOV UR8, UR7 ;  /* 0x0000000700087c82 */ /* 0x000fe20008000000 */
[----:B------:R-:W-:Y:S01]  /*1a00*/  UMOV UR9, 0x80000020 ;  /* 0x8000002000097882 */ /* 0x000fe20000000000 */
[----:B------:R-:W-:Y:S02]  /*1a10*/  WARPGROUP.DEPBAR.LE gsb0, 0x0 ;  /* 0x00008000000079c5 */ /* 0x000fe40000010000 */
[----:B------:R-:W-:-:S06]  /*1a20*/  WARPGROUP.ARRIVE ;  /* 0x00000000000079c5 */ /* 0x000fcc0000000000 */
[----:B------:R-:W-:Y:S01]  /*1a30*/  HGMMA.64x64x16.F32.BF16 R24, gdesc[UR8], RZ, !UPT, gsb0 ;  /* 0x00e00000081879f0 */ /* 0x000fe2000c0018ff */
[----:B------:R-:W-:Y:S02]  /*1a40*/  UIADD3 UR8, UR6, 0x2, URZ ;  /* 0x0000000206087890 */ /* 0x000fe4000fffe03f */
[----:B------:R-:W-:Y:S01]  /*1a50*/  UIADD3 UR10, UR5, 0x2, URZ ;  /* 0x00000002050a7890 */ /* 0x000fe2000fffe03f */
[----:B------:R-:W-:Y:S01]  /*1a60*/  UMOV UR9, 0x80000020 ;  /* 0x8000002000097882 */ /* 0x000fe20000000000 */
[----:B------:R-:W-:Y:S01]  /*1a70*/  UMOV UR11, 0x80000020 ;  /* 0x80000020000b7882 */ /* 0x000fe20000000000 */
[----:B------:R-:W-:Y:S01]  /*1a80*/  UIADD3 UR6, UR6, 0x202, URZ ;  /* 0x0000020206067890 */ /* 0x000fe2000fffe03f */
[----:B------:R-:W-:Y:S02]  /*1a90*/  WARPGROUP.DEPBAR.LE gsb0, 0x0 ;  /* 0x00008000000079c5 */ /* 0x000fe40000010000 */
[----:B------:R-:W-:-:S06]  /*1aa0*/  WARPGROUP.ARRIVE ;  /* 0x00000000000079c5 */ /* 0x000fcc0000000000 */
[----:B------:R-:W-:Y:S01]  /*1ab0*/  HGMMA.64x64x16.F32.BF16 R56, gdesc[UR8], R56, gsb0 ;  /* 0x00e00000083879f0 */ /* 0x000fe20008001838 */
[----:B------:R-:W-:Y:S01]  /*1ac0*/  UMOV UR8, UR6 ;  /* 0x0000000600087c82 */ /* 0x000fe20008000000 */
[----:B------:R-:W-:Y:S01]  /*1ad0*/  UMOV UR9, 0x80000020 ;  /* 0x8000002000097882 */ /* 0x000fe20000000000 */
[----:B------:R-:W-:Y:S02]  /*1ae0*/  WARPGROUP.DEPBAR.LE gsb0, 0x0 ;  /* 0x00008000000079c5 */ /* 0x000fe40000010000 */
[----:B------:R-:W-:-:S06]  /*1af0*/  WARPGROUP.ARRIVE ;  /* 0x00000000000079c5 */ /* 0x000fcc0000000000 */
[----:B------:R-:W-:Y:S03]  /*1b00*/  HGMMA.64x64x16.F32.BF16 R24, gdesc[UR8], R24, gsb0 ;  /* 0x00e00000081879f0 */ /* 0x000fe60008001818 */
[----:B------:R-:W-:Y:S02]  /*1b10*/  WARPGROUP.DEPBAR.LE gsb0, 0x0 ;  /* 0x00008000000079c5 */ /* 0x000fe40000010000 */
[----:B------:R-:W-:Y:S05]  /*1b20*/  @!P2 BRA `(.L_x_23) ;  /* 0x000000040020a947 */ /* 0x000fea0003800000 */
[----:B------:R-:W-:Y:S01]  /*1b30*/  UIADD3 UR5, UR41, 0x1, URZ ;  /* 0x0000000129057890 */ /* 0x000fe2000fffe03f */
[----:B01----:R-:W-:Y:S02]  /*1b40*/  IMAD.U32 R0, RZ, RZ, UR44 ;  /* 0x0000002cff007e24 */ /* 0x003fe4000f8e00ff */
[----:B------:R-:W-:Y:S01]  /*1b50*/  IMAD.U32 R3, RZ, RZ, UR41 ;  /* 0x00000029ff037e24 */ /* 0x000fe2000f8e00ff */
[----:B------:R-:W-:-:S04]  /*1b60*/  UISETP.NE.AND UP0, UPT, UR5, 0xb, UPT ;  /* 0x0000000b0500788c */ /* 0x000fc8000bf05270 */
[----:B------:R-:W-:Y:S02]  /*1b70*/  USEL UR6, URZ, 0x1, UP0 ;  /* 0x000000013f067887 */ /* 0x000fe40008000000 */
[----:B------:R-:W-:Y:S02]  /*1b80*/  USEL UR5, UR5, URZ, UP0 ;  /* 0x0000003f05057287 */ /* 0x000fe40008000000 */
[----:B------:R-:W-:-:S06]  /*1b90*/  ULOP3.LUT UR6, UR40, UR6, URZ, 0x3c, !UPT ;  /* 0x0000000628067292 */ /* 0x000fcc000f8e3c3f */
[----:B------:R-:W-:-:S07]  /*1ba0*/  IMAD.U32 R7, RZ, RZ, UR6 ;  /* 0x00000006ff077e24 */ /* 0x000fce000f8e00ff */
.L_x_30:
[----:B------:R-:W-:Y:S05]  /*1bb0*/  @!P0 BRA `(.L_x_24) ;  /* 0x0000000000048947 */ /* 0x000fea0003800000 */
[----:B------:R-:W-:Y:S01]  /*1bc0*/  BPT.TRAP 0x1 ;  /* 0x000000040000795c */ /* 0x000fe20000300000 */
.L_x_24:
[----:B------:R-:W0:Y:S01]  /*1bd0*/  S2UR UR7, SR_CgaCtaId ;  /* 0x00000000000779c3 */ /* 0x000e220000008800 */
[----:B------:R-:W-:Y:S01]  /*1be0*/  UMOV UR6, 0x400 ;  /* 0x0000040000067882 */ /* 0x000fe20000000000 */
[----:B------:R-:W-:Y:S01]  /*1bf0*/  IMAD.U32 R5, RZ, RZ, UR5 ;  /* 0x00000005ff057e24 */ /* 0x000fe2000f8e00ff */
[----:B------:R-:W-:Y:S01]  /*1c00*/  SHF.L.U32 R4, R7, 0x1f, RZ ;  /* 0x0000001f07047819 */ /* 0x000fe200000006ff */
[----:B0-----:R-:W-:-:S06]  /*1c10*/  ULEA UR6, UR7, UR6, 0x18 ;  /* 0x0000000607067291 */ /* 0x001fcc000f8ec03f */
[----:B------:R-:W-:-:S04]  /*1c20*/  IMAD.U32 R6, RZ, RZ, UR6 ;  /* 0x00000006ff067e24 */ /* 0x000fc8000f8e00ff */
[----:B------:R-:W-:-:S04]  /*1c30*/  IMAD R5, R5, 0x8, R6 ;  /* 0x0000000805057824 */ /* 0x000fc800078e0206 */
[----:B------:R0:W1:Y:S01]  /*1c40*/  SYNCS.PHASECHK.TRANS64.TRYWAIT P1, [R5+URZ], R4 ;  /* 0x00000004050075a7 */ /* 0x000062000802017f */
[----:B------:R-:W-:Y:S05]  /*1c50*/  @!P0 BRA `(.L_x_25) ;  /* 0x0000000000048947 */ /* 0x000fea0003800000 */
[----:B------:R-:W-:Y:S01]  /*1c60*/  BPT.TRAP 0x1 ;  /* 0x000000040000795c */ /* 0x000fe20000300000 */
.L_x_25:
[----:B-1----:R-:W-:Y:S05]  /*1c70*/  @P1 BRA `(.L_x_26) ;  /* 0x0000000000081947 */ /* 0x002fea0003800000 */
[----:B------:R-:W1:Y:S02]  /*1c80*/  SYNCS.PHASECHK.TRANS64.TRYWAIT P1, [R5+URZ], R4 ;  /* 0x00000004050075a7 */ /* 0x000e64000802017f */
[----:B-1----:R-:W-:Y:S05]  /*1c90*/  @!P1 BRA `(.L_x_27) ;  /* 0x0000007000849947 */ /* 0x002fea0003800000 */
.L_x_26:
[----:B------:R-:W-:Y:S01]  /*1ca0*/  ULEA UR6, UR5, UR4, 0x8 ;  /* 0x0000000405067291 */ /* 0x000fe2000f8e403f */
[----:B------:R-:W-:Y:S01]  /*1cb0*/  WARPGROUP.ARRIVE ;  /* 0x00000000000079c5 */ /* 0x000fe20000000000 */
[----:B------:R-:W-:Y:S01]  /*1cc0*/  ULEA UR7, UR5, UR45, 0xa ;  /* 0x0000002d05077291 */ /* 0x000fe2000f8e503f */
[----:B------:R-:W-:Y:S01]  /*1cd0*/  UMOV UR11, 0x80000020 ;  /* 0x80000020000b7882 */ /* 0x000fe20000000000 */
[----:B------:R-:W-:Y:S02]  /*1ce0*/  UMOV UR9, 0x80000020 ;  /* 0x8000002000097882 */ /* 0x000fe40000000000 */
[----:B------:R-:W-:Y:S01]  /*1cf0*/  UIADD3 UR12, UR7, 0x200, URZ ;  /* 0x00000200070c7890 */ /* 0x000fe2000fffe03f */
[----:B------:R-:W-:Y:S02]  /*1d00*/  UMOV UR10, UR6 ;  /* 0x00000006000a7c82 */ /* 0x000fe40008000000 */
[----:B------:R-:W-:Y:S02]  /*1d10*/  UMOV UR8, UR7 ;  /* 0x0000000700087c82 */ /* 0x000fe40008000000 */
[----:B------:R-:W-:Y:S01]  /*1d20*/  HGMMA.64x64x16.F32.BF16 R56, gdesc[UR8], R56, gsb0 ;  /* 0x00e00000083879f0 */ /* 0x000fe20008001838 */
[----:B------:R-:W-:Y:S01]  /*1d30*/  UMOV UR9, 0x80000020 ;  /* 0x8000002000097882 */ /* 0x000fe20000000000 */
[----:B------:R-:W-:Y:S01]  /*1d40*/  UMOV UR8, UR12 ;  /* 0x0000000c00087c82 */ /* 0x000fe20008000000 */
[----:B------:R-:W-:-:S02]  /*1d50*/  WARPGROUP.DEPBAR.LE gsb0, 0x0 ;  /* 0x00008000000079c5 */ /* 0x000fc40000010000 */
[----:B------:R-:W-:-:S06]  /*1d60*/  WARPGROUP.ARRIVE ;  /* 0x00000000000079c5 */ /* 0x000fcc0000000000 */
[----:B------:R-:W-:Y:S01]  /*1d70*/  HGMMA.64x64x16.F32.BF16 R24, gdesc[UR8], R24, gsb0 ;  /* 0x00e00000081879f0 */ /* 0x000fe20008001818 */
        /* <DEDUP_REMOVED lines=15> */
[----:B------:R-:W-:Y:S01]  /*1e70*/  BPT.TRAP 0x1 ;  /* 0x000000040000795c */ /* 0x000fe20000300000 */
.L_x_28:
[----:B------:R-:W-:-:S13]  /*1e80*/  ISETP.NE.AND P1, PT, R22, RZ, PT ;  /* 0x000000ff1600720c */ /* 0x000fda0003f25270 */
[----:B01----:R-:W-:-:S04]  /*1e90*/  @P1 IMAD R4, R3, 0x8, R6 ;  /* 0x0000000803041824 */ /* 0x003fc800078e0206 */
[----:B------:R-:W-:-:S05]  /*1ea0*/  @P1 VIADD R4, R4, 0x58 ;  /* 0x0000005804041836 */ /* 0x000fca0000000000 */
[----:B------:R-:W-:-:S04]  /*1eb0*/  @P1 PRMT R4, R19, 0x654, R4 ;  /* 0x0000065413041816 */ /* 0x000fc80000000004 */
[----:B------:R0:W-:Y:S01]  /*1ec0*/  @P1 SYNCS.ARRIVE.TRANS64.RED.A1T0 RZ, [R4+URZ], RZ ;  /* 0x000000ff04ff19a7 */ /* 0x0001e2000810043f */
[----:B------:R-:W-:-:S13]  /*1ed0*/  ISETP.GT.U32.AND P1, PT, R18, 0x1, PT ;  /* 0x000000011200780c */ /* 0x000fda0003f24070 */
[----:B0-----:R-:W-:Y:S05]  /*1ee0*/  @P1 BRA `(.L_x_29) ;  /* 0x0000000000041947 */ /* 0x001fea0003800000 */
[----:B------:R-:W-:Y:S01]  /*1ef0*/  BPT.TRAP 0x1 ;  /* 0x000000040000795c */ /* 0x000fe20000300000 */
.L_x_29:
[----:B------:R-:W-:Y:S01]  /*1f00*/  UIADD3 UR5, UR5, 0x1, URZ ;  /* 0x0000000105057890 */ /* 0x000fe2000fffe03f */
[C---:B------:R-:W-:Y:S01]  /*1f10*/  ISETP.GT.AND P2, PT, R0.reuse, 0x1, PT ;  /* 0x000000010000780c */ /* 0x040fe20003f44270 */
[----:B------:R-:W-:Y:S02]  /*1f20*/  VIADD R3, R3, 0x1 ;  /* 0x0000000103037836 */ /* 0x000fe40000000000 */
[----:B------:R-:W-:Y:S01]  /*1f30*/  UISETP.NE.AND UP0, UPT, UR5, 0xb, UPT ;  /* 0x0000000b0500788c */ /* 0x000fe2000bf05270 */
[----:B------:R-:W-:Y:S02]  /*1f40*/  VIADD R0, R0, 0xffffffff ;  /* 0xffffffff00007836 */ /* 0x000fe40000000000 */
[C---:B------:R-:W-:Y:S01]  /*1f50*/  ISETP.NE.AND P1, PT, R3.reuse, 0xb, PT ;  /* 0x0000000b0300780c */ /* 0x040fe20003f25270 */
[----:B------:R-:W-:Y:S02]  /*1f60*/  USEL UR6, URZ, 0x1, UP0 ;  /* 0x000000013f067887 */ /* 0x000fe40008000000 */
[----:B------:R-:W-:Y:S01]  /*1f70*/  USEL UR5, UR5, URZ, UP0 ;  /* 0x0000003f05057287 */ /* 0x000fe20008000000 */
[----:B------:R-:W-:-:S03]  /*1f80*/  SEL R3, R3, RZ, P1 ;  /* 0x000000ff03037207 */ /* 0x000fc60000800000 */
[----:B------:R-:W-:Y:S01]  /*1f90*/  LOP3.LUT R7, R7, UR6, RZ, 0x3c, !PT ;  /* 0x0000000607077c12 */ /* 0x000fe2000f8e3cff */
[----:B------:R-:W-:Y:S07]  /*1fa0*/  @P2 BRA `(.L_x_30) ;  /* 0xfffffffc00002947 */ /* 0x000fee000383ffff */
.L_x_23:
[----:B01----:R-:W0:Y:S02]  /*1fb0*/  LDC R0, c[0x0][0x28c] ;  /* 0x0000a300ff007b82 */ /* 0x003e240000000800 */
[----:B0-----:R-:W-:-:S13]  /*1fc0*/  ISETP.GE.AND P1, PT, R0, 0x1, PT ;  /* 0x000000010000780c */ /* 0x001fda0003f26270 */
[----:B------:R-:W-:Y:S05]  /*1fd0*/  @!P1 BRA `(.L_x_31) ;  /* 0x0000000000449947 */ /* 0x000fea0003800000 */
[----:B------:R-:W-:Y:S05]  /*1fe0*/  @!P0 BRA `(.L_x_32) ;  /* 0x0000000000048947 */ /* 0x000fea0003800000 */
[----:B------:R-:W-:Y:S01]  /*1ff0*/  BPT.TRAP 0x1 ;  /* 0x000000040000795c */ /* 0x000fe20000300000 */
.L_x_32:
[----:B------:R-:W-:-:S13]  /*2000*/  ISETP.NE.AND P0, PT, R22, RZ, PT ;  /* 0x000000ff1600720c */ /* 0x000fda0003f05270 */
[----:B------:R-:W-:-:S05]  /*2010*/  VOTEU.ANY UP0, P0 ;  /* 0x00000000003f7886 */ /* 0x000fca0000000100 */
[----:B------:R-:W-:-:S06]  /*2020*/  @UP0 UIADD3 UR4, UR44, UR41, URZ ;  /* 0x000000292c040290 */ /* 0x000fcc000fffe03f */
[----:B------:R-:W-:Y:S02]  /*2030*/  IMAD.U32 R4, RZ, RZ, UR4 ;  /* 0x00000004ff047e24 */ /* 0x000fe4000f8e00ff */
[----:B------:R-:W-:Y:S02]  /*2040*/  IMAD.U32 R3, RZ, RZ, UR4 ;  /* 0x00000004ff037e24 */ /* 0x000fe4000f8e00ff */
[----:B------:R-:W-:-:S05]  /*2050*/  @P0 IMAD.WIDE.U32 R4, R4, -0x45d1745d, RZ ;  /* 0xba2e8ba304040825 */ /* 0x000fca00078e00ff */
[----:B------:R-:W-:-:S05]  /*2060*/  @P0 SHF.R.U32.HI R0, RZ, 0x3, R5 ;  /* 0x00000003ff000819 */ /* 0x000fca0000011605 */
[----:B------:R-:W-:-:S04]  /*2070*/  @P0 IMAD R0, R0, -0xb, R3 ;  /* 0xfffffff500000824 */ /* 0x000fc800078e0203 */
[----:B------:R-:W-:-:S04]  /*2080*/  @P0 IMAD R0, R0, 0x8, R6 ;  /* 0x0000000800000824 */ /* 0x000fc800078e0206 */
[----:B------:R-:W-:-:S05]  /*2090*/  @P0 VIADD R0, R0, 0x58 ;  /* 0x0000005800000836 */ /* 0x000fca0000000000 */
[----:B------:R-:W-:-:S04]  /*20a0*/  @P0 PRMT R0, R19, 0x654, R0 ;  /* 0x0000065413000816 */ /* 0x000fc80000000000 */
[----:B------:R0:W-:Y:S01]  /*20b0*/  @P0 SYNCS.ARRIVE.TRANS64.RED.A1T0 RZ, [R0+URZ], RZ ;  /* 0x000000ff00ff09a7 */ /* 0x0001e2000810043f */
[----:B------:R-:W-:-:S13]  /*20c0*/  ISETP.GT.U32.AND P0, PT, R18, 0x1, PT ;  /* 0x000000011200780c */ /* 0x000fda0003f04070 */
[----:B0-----:R-:W-:Y:S05]  /*20d0*/  @P0 BRA `(.L_x_31) ;  /* 0x0000000000040947 */ /* 0x001fea0003800000 */
[----:B------:R-:W-:Y:S01]  /*20e0*/  BPT.TRAP 0x1 ;  /* 0x000000040000795c */ /* 0x000fe20000300000 */
.L_x_31:
[----:B------:R-:W-:Y:S01]  /*20f0*/  IMAD.SHL.U32 R102, R102, 0x40, RZ ;  /* 0x0000004066667824 */ /* 0x000fe200078e00ff */
[----:B------:R-:W-:Y:S01]  /*2100*/  UIADD3 UR41, UR43, UR41, URZ ;  /* 0x000000292b297290 */ /* 0x000fe2000fffe03f */
[----:B------:R-:W-:Y:S01]  /*2110*/  SHF.R.S32.HI R11, RZ, 0x1f, R23 ;  /* 0x0000001fff0b7819 */ /* 0x000fe20000011417 */
[----:B------:R-:W-:Y:S01]  /*2120*/  ULDC UR7, c[0x0][0x288] ;  /* 0x0000a20000077ab9 */ /* 0x000fe20000000800 */
[----:B------:R-:W-:Y:S01]  /*2130*/  IMAD.SHL.U32 R6, R109, 0x100, RZ ;  /* 0x000001006d067824 */ /* 0x000fe200078e00ff */
[C---:B------:R-:W-:Y:S01]  /*2140*/  LOP3.LUT R8, R102.reuse, 0x6, R98, 0xf8, !PT ;  /* 0x0000000666087812 */ /* 0x040fe200078ef862 */
[----:B------:R-:W-:Y:S01]  /*2150*/  UISETP.GT.U32.AND UP0, UPT, UR41, 0xa, UPT ;  /* 0x0000000a2900788c */ /* 0x000fe2000bf04070 */
[----:B------:R-:W-:Y:S01]  /*2160*/  ISETP.GE.AND P0, PT, R102, UR7, PT ;  /* 0x0000000766007c0c */ /* 0x000fe2000bf06270 */
[----:B------:R-:W-:Y:S01]  /*2170*/  ULDC.64 UR4, c[0x0][0x5d0] ;  /* 0x0001740000047ab9 */ /* 0x000fe20000000a00 */
[----:B------:R-:W-:Y:S01]  /*2180*/  SHF.R.S32.HI R9, RZ, 0x1f, R8 ;  /* 0x0000001fff097819 */ /* 0x000fe20000011408 */
[----:B------:R-:W-:Y:S01]  /*2190*/  ULDC UR10, c[0x0][0x284] ;  /* 0x0000a100000a7ab9 */ /* 0x000fe20000000800 */
[----:B------:R-:W-:Y:S01]  /*21a0*/  IMAD R0, R11, UR4, RZ ;  /* 0x000000040b007c24 */ /* 0x000fe2000f8e02ff */
[----:B------:R-:W-:Y:S01]  /*21b0*/  UISETP.LT.U32.AND UP0, UPT, UR43, 0xb, UP0 ;  /* 0x0000000b2b00788c */ /* 0x000fe20008701070 */
[----:B------:R-:W-:Y:S01]  /*21c0*/  ISETP.GE.OR P0, PT, R6, UR10, P0 ;  /* 0x0000000a06007c0c */ /* 0x000fe20008706670 */
[----:B------:R-:W-:Y:S01]  /*21d0*/  UISETP.GE.U32.AND UP1, UPT, UR43, 0xb, UPT ;  /* 0x0000000b2b00788c */ /* 0x000fe2000bf26070 */
[C---:B------:R-:W-:Y:S01]  /*21e0*/  IMAD R3, R23.reuse, UR5, R0 ;  /* 0x0000000517037c24 */ /* 0x040fe2000f8e0200 */
[----:B------:R-:W-:Y:S01]  /*21f0*/  USEL UR6, URZ, 0x1, !UP0 ;  /* 0x000000013f067887 */ /* 0x000fe2000c000000 */
[----:B------:R-:W-:Y:S01]  /*2200*/  IMAD.WIDE.U32 R4, R23, UR4, R8 ;  /* 0x0000000417047c25 */ /* 0x000fe2000f8e0008 */
[----:B------:R-:W-:Y:S01]  /*2210*/  UIMAD.WIDE.U32 UR4, UR41, -0x45d1745d, URZ ;  /* 0xba2e8ba3290478a5 */ /* 0x000fe2000f8e003f */
[----:B------:R-:W-:-:S02]  /*2220*/  ULDC.64 UR8, c[0x0][0x5c8] ;  /* 0x0001720000087ab9 */ /* 0x000fc40000000a00 */
[----:B------:R-:W-:Y:S01]  /*2230*/  IMAD.WIDE R108, R109, 0x100, R88 ;  /* 0x000001006d6c7825 */ /* 0x000fe200078e0258 */
[----:B------:R-:W-:Y:S02]  /*2240*/  USHF.R.U32.HI UR4, URZ, 0x3, UR5 ;  /* 0x000000033f047899 */ /* 0x000fe40008011605 */
[----:B------:R-:W-:Y:S01]  /*2250*/  ULOP3.LUT UR40, UR40, UR6, URZ, 0x3c, !UPT ;  /* 0x0000000628287292 */ /* 0x000fe2000f8e3c3f */
[----:B------:R-:W-:Y:S01]  /*2260*/  IMAD R7, R109, UR8, RZ ;  /* 0x000000086d077c24 */ /* 0x000fe2000f8e02ff */
[----:B------:R-:W-:Y:S01]  /*2270*/  UIMAD UR41, UR4, -0xb, UR41 ;  /* 0xfffffff5042978a4 */ /* 0x000fe2000f8e0229 */
[----:B------:R-:W-:Y:S01]  /*2280*/  IMAD.IADD R5, R5, 0x1, R3 ;  /* 0x0000000105057824 */ /* 0x000fe200078e0203 */
[----:B------:R-:W-:Y:S01]  /*2290*/  @UP1 ULOP3.LUT UR40, UR40, 0x1, UR4, 0x78, !UPT ;  /* 0x0000000128281892 */ /* 0x000fe2000f8e7804 */
[C---:B------:R-:W-:Y:S02]  /*22a0*/  IMAD R7, R108.reuse, UR9, R7 ;  /* 0x000000096c077c24 */ /* 0x040fe4000f8e0207 */
[----:B------:R-:W-:-:S04]  /*22b0*/  IMAD.WIDE.U32 R112, R108, UR8, R4 ;  /* 0x000000086c707c25 */ /* 0x000fc8000f8e0004 */
[----:B------:R-:W-:Y:S01]  /*22c0*/  IMAD.MOV.U32 R0, RZ, RZ, -0x1 ;  /* 0xffffffffff007424 */ /* 0x000fe200078e00ff */
[----:B------:R-:W-:Y:S06]  /*22d0*/  @P0 BRA `(.L_x_33) ;  /* 0x0000004c00100947 */ /* 0x000fec0003800000 */
[----:B-----5:R-:W-:Y:S01]  /*22e0*/  FSETP.NEU.AND P1, PT, R91, RZ, PT ;  /* 0x000000ff5b00720b */ /* 0x020fe20003f2d000 */
[----:B------:R-:W-:Y:S01]  /*22f0*/  IMAD.IADD R4, R97, 0x1, -R102 ;  /* 0x0000000161047824 */ /* 0x000fe200078e0a66 */
[----:B------:R-:W-:Y:S01]  /*2300*/  BSSY B0, `(.L_x_33) ;  /* 0x00004c1000007945 */ /* 0x000fe20003800000 */
[----:B------:R-:W-:Y:S02]  /*2310*/  IMAD.IADD R3, R101, 0x1, -R6 ;  /* 0x0000000165037824 */ /* 0x000fe400078e0a06 */
[----:B------:R-:W-:Y:S01]  /*2320*/  IMAD.IADD R105, R113, 0x1, R7 ;  /* 0x0000000171697824 */ /* 0x000fe200078e0207 */
[----:B------:R-:W-:-:S04]  /*2330*/  ISETP.GT.AND P6, PT, R4, RZ, PT ;  /* 0x000000ff0400720c */ /* 0x000fc80003fc4270 */
[----:B------:R-:W-:-:S03]  /*2340*/  ISETP.GT.AND P0, PT, R3, RZ, P6 ;  /* 0x000000ff0300720c */ /* 0x000fc60003704270 */
[----:B------:R-:W-:Y:S10]  /*2350*/  @!P1 BRA `(.L_x_34) ;  /* 0x0000003400809947 */ /* 0x000ff40003800000 */
[----:B------:R-:W0:Y:S01]  /*2360*/  LDC.64 R14, c[0x0][0x5b8] ;  /* 0x00016e00ff0e7b82 */ /* 0x000e220000000a00 */
[----:B------:R-:W-:-:S07]  /*2370*/  ULDC.64 UR4, c[0x0][0x5c0] ;  /* 0x0001700000047ab9 */ /* 0x000fce0000000a00 */
[----:B------:R-:W1:Y:S08]  /*2380*/  LDC.64 R106, c[0x0][0x5b0] ;  /* 0x00016c00ff6a7b82 */ /* 0x000e700000000a00 */
[----:B------:R-:W2:Y:S01]  /*2390*/  LDC.64 R12, c[0x0][0x5a8] ;  /* 0x00016a00ff0c7b82 */ /* 0x000ea20000000a00 */
[-C--:B0-----:R-:W-:Y:S02]  /*23a0*/  IMAD R6, R11, R14.reuse, RZ ;  /* 0x0000000e0b067224 */ /* 0x081fe400078e02ff */
[----:B------:R-:W-:-:S04]  /*23b0*/  IMAD.WIDE.U32 R20, R23, R14, R8 ;  /* 0x0000000e17147225 */ /* 0x000fc800078e0008 */
[----:B------:R-:W-:Y:S02]  /*23c0*/  IMAD R115, R23, R15, R6 ;  /* 0x0000000f17737224 */ /* 0x000fe400078e0206 */
[-C--:B-1----:R-:W-:Y:S02]  /*23d0*/  IMAD R5, R109, R106.reuse, RZ ;  /* 0x0000006a6d057224 */ /* 0x082fe400078e02ff */
[----:B------:R-:W-:Y:S02]  /*23e0*/  IMAD.IADD R103, R21, 0x1, R115 ;  /* 0x0000000115677824 */ /* 0x000fe400078e0273 */
[----:B------:R-:W-:Y:S02]  /*23f0*/  IMAD.MOV.U32 R102, RZ, RZ, R20 ;  /* 0x000000ffff667224 */ /* 0x000fe400078e0014 */
[C---:B------:R-:W-:Y:S02]  /*2400*/  IMAD R119, R108.reuse, R107, R5 ;  /* 0x0000006b6c777224 */ /* 0x040fe400078e0205 */
[----:B------:R-:W-:-:S04]  /*2410*/  IMAD.WIDE.U32 R6, R108, R106, R102 ;  /* 0x0000006a6c067225 */ /* 0x000fc800078e0066 */
[----:B------:R-:W-:Y:S01]  /*2420*/  IMAD.IADD R5, R7, 0x1, R119 ;  /* 0x0000000107057824 */ /* 0x000fe200078e0277 */
[----:B--2---:R-:W-:-:S04]  /*2430*/  LEA R10, P1, R6, R12, 0x1 ;  /* 0x0000000c060a7211 */ /* 0x004fc800078208ff */
[----:B------:R-:W-:-:S05]  /*2440*/  LEA.HI.X R11, R6, R13, R5, 0x1, P1 ;  /* 0x0000000d060b7211 */ /* 0x000fca00008f0c05 */
[----:B------:R-:W2:Y:S01]  /*2450*/  @P0 LDG.E.LTC128B.U16 R5, desc[UR38][R10.64] ;  /* 0x000000260a050981 */ /* 0x000ea2000c1e1520 */
[----:B------:R-:W-:Y:S01]  /*2460*/  ISETP.GT.AND P4, PT, R4, 0x1, PT ;  /* 0x000000010400780c */ /* 0x000fe20003f84270 */
[----:B------:R-:W-:Y:S01]  /*2470*/  IMAD.WIDE.U32 R6, R108, R106, R8 ;  /* 0x0000006a6c067225 */ /* 0x000fe200078e0008 */
[----:B------:R-:W-:Y:S01]  /*2480*/  BSSY B1, `(.L_x_35) ;  /* 0x0000013000017945 */ /* 0x000fe20003800000 */
[----:B------:R-:W-:Y:S02]  /*2490*/  SHF.L.U64.HI R113, R106, 0x3, R107 ;  /* 0x000000036a717819 */ /* 0x000fe4000001026b */
[----:B------:R-:W-:Y:S01]  /*24a0*/  IMAD.IADD R7, R119, 0x1, R7 ;  /* 0x0000000177077824 */ /* 0x000fe200078e0207 */
[----:B------:R-:W-:Y:S01]  /*24b0*/  P2R R118, PR, RZ, 0x10 ;  /* 0x00000010ff767803 */ /* 0x000fe20000000000 */
[----:B------:R-:W-:-:S04]  /*24c0*/  IMAD.WIDE.U32 R110, R23, R14, R6 ;  /* 0x0000000e176e7225 */ /* 0x000fc800078e0006 */
[----:B------:R-:W-:Y:S01]  /*24d0*/  IMAD.IADD R7, R115, 0x1, R111 ;  /* 0x0000000173077824 */ /* 0x000fe200078e026f */
[----:B------:R-:W-:-:S04]  /*24e0*/  LEA R6, P2, R110, R12, 0x1 ;  /* 0x0000000c6e067211 */ /* 0x000fc800078408ff */
[----:B------:R-:W-:Y:S01]  /*24f0*/  LEA.HI.X R7, R110, R13, R7, 0x1, P2 ;  /* 0x0000000d6e077211 */ /* 0x000fe200010f0c07 */
[----:B--2---:R-:W-:-:S04]  /*2500*/  IMAD.U32 R104, R5, 0x10000, RZ ;  /* 0x0001000005687824 */ /* 0x004fc800078e00ff */
[----:B------:R-:W-:Y:S01]  /*2510*/  FMUL R15, R104, R91 ;  /* 0x0000005b680f7220 */ /* 0x000fe20000400000 */
[----:B------:R-:W-:-:S03]  /*2520*/  LEA R104, P1, R112, UR4, 0x1 ;  /* 0x0000000470687c11 */ /* 0x000fc6000f8208ff */
[----:B------:R-:W-:Y:S01]  /*2530*/  FFMA R15, R56, R90, R15 ;  /* 0x0000005a380f7223 */ /* 0x000fe2000000000f */
[----:B------:R-:W-:Y:S01]  /*2540*/  LEA.HI.X R105, R112, UR5, R105, 0x1, P1 ;  /* 0x0000000570697c11 */ /* 0x000fe200088f0c69 */
[----:B------:R-:W-:Y:S01]  /*2550*/  IMAD.SHL.U32 R112, R106, 0x8, RZ ;  /* 0x000000086a707824 */ /* 0x000fe200078e00ff */
[----:B------:R-:W-:Y:S02]  /*2560*/  ISETP.GT.AND P1, PT, R3, RZ, P4 ;  /* 0x000000ff0300720c */ /* 0x000fe40002724270 */
[----:B------:R-:W-:-:S05]  /*2570*/  F2FP.BF16.F32.PACK_AB R15, RZ, R15 ;  /* 0x0000000fff0f723e */ /* 0x000fca00000010ff */
[----:B------:R0:W-:Y:S06]  /*2580*/  @P0 STG.E.U16 desc[UR38][R104.64], R15 ;  /* 0x0000000f68000986 */ /* 0x0001ec000c101526 */
[----:B------:R-:W-:Y:S05]  /*2590*/  @!P1 BRA `(.L_x_36) ;  /* 0x0000000000049947 */ /* 0x000fea0003800000 */
[----:B------:R1:W5:Y:S02]  /*25a0*/  LDG.E.LTC128B.U16 R5, desc[UR38][R6.64+0x2] ;  /* 0x0000022606057981 */ /* 0x000364000c1e1520 */
.L_x_36:
[----:B------:R-:W-:Y:S05]  /*25b0*/  BSYNC B1 ;  /* 0x0000000000017941 */ /* 0x000fea0003800000 */
.L_x_35:
[----:B-----5:R-:W-:Y:S01]  /*25c0*/  IMAD.U32 R10, R5, 0x10000, RZ ;  /* 0x00010000050a7824 */ /* 0x020fe200078e00ff */
[----:B------:R-:W-:Y:S01]  /*25d0*/  ISETP.GT.AND P0, PT, R3, 0x8, P6 ;  /* 0x000000080300780c */ /* 0x000fe20003704270 */
[----:B------:R-:W-:Y:S01]  /*25e0*/  IMAD.WIDE.U32 R116, R108, R106, R112 ;  /* 0x0000006a6c747225 */ /* 0x000fe200078e0070 */
[----:B0-----:R-:W-:-:S03]  /*25f0*/  PRMT R15, R5, 0x7610, R15 ;  /* 0x00007610050f7816 */ /* 0x001fc6000000000f */
[----:B------:R-:W-:Y:S01]  /*2600*/  FMUL R10, R10, R91 ;  /* 0x0000005b0a0a7220 */ /* 0x000fe20000400000 */
[----:B------:R-:W-:Y:S01]  /*2610*/  IMAD.IADD R119, R119, 0x1, R117 ;  /* 0x0000000177777824 */ /* 0x000fe200078e0275 */
[----:B------:R-:W-:Y:S02]  /*2620*/  IADD3 R11, P2, R20, R116, RZ ;  /* 0x00000074140b7210 */ /* 0x000fe40007f5e0ff */
[----:B------:R-:W-:-:S03]  /*2630*/  FFMA R57, R57, R90, R10 ;  /* 0x0000005a39397223 */ /* 0x000fc6000000000a */
[----:B------:R-:W-:Y:S01]  /*2640*/  IMAD.X R56, R119, 0x1, R103, P2 ;  /* 0x0000000177387824 */ /* 0x000fe200010e0667 */
[C---:B------:R-:W-:Y:S02]  /*2650*/  LEA R10, P2, R11.reuse, R12, 0x1 ;  /* 0x0000000c0b0a7211 */ /* 0x040fe400078408ff */
[----:B------:R-:W-:Y:S02]  /*2660*/  F2FP.BF16.F32.PACK_AB R57, RZ, R57 ;  /* 0x00000039ff39723e */ /* 0x000fe400000010ff */
[----:B------:R-:W-:Y:S01]  /*2670*/  LEA.HI.X R11, R11, R13, R56, 0x1, P2 ;  /* 0x0000000d0b0b7211 */ /* 0x000fe200010f0c38 */
[----:B------:R-:W-:Y:S01]  /*2680*/  @P1 IMAD.MOV.U32 R56, RZ, RZ, R104 ;  /* 0x000000ffff381224 */ /* 0x000fe200078e0068 */
[----:B------:R-:W-:Y:S01]  /*2690*/  PRMT R111, R57, 0x7610, R111 ;  /* 0x00007610396f7816 */ /* 0x000fe2000000006f */
[----:B------:R-:W-:-:S05]  /*26a0*/  @P1 IMAD.MOV.U32 R57, RZ, RZ, R105 ;  /* 0x000000ffff391224 */ /* 0x000fca00078e0069 */
[----:B------:R0:W-:Y:S04]  /*26b0*/  @P1 STG.E.U16 desc[UR38][R56.64+0x2], R111 ;  /* 0x0000026f38001986 */ /* 0x0001e8000c101526 */
[----:B------:R-:W2:Y:S01]  /*26c0*/  @P0 LDG.E.LTC128B.U16 R15, desc[UR38][R10.64] ;  /* 0x000000260a0f0981 */ /* 0x000ea2000c1e1520 */
[----:B------:R-:W-:Y:S01]  /*26d0*/  IADD3 R116, P1, R8, R116, RZ ;  /* 0x0000007408747210 */ /* 0x000fe20007f3e0ff */
[----:B------:R-:W-:Y:S01]  /*26e0*/  BSSY B1, `(.L_x_37) ;  /* 0x0000012000017945 */ /* 0x000fe20003800000 */
[----:B------:R-:W-:-:S03]  /*26f0*/  SHF.L.U64.HI R121, R92, 0x1, R95 ;  /* 0x000000015c797819 */ /* 0x000fc6000001025f */
[----:B------:R-:W-:Y:S01]  /*2700*/  IMAD.X R117, R9, 0x1, R119, P1 ;  /* 0x0000000109757824 */ /* 0x000fe200008e0677 */
[----:B------:R-:W-:Y:S01]  /*2710*/  ISETP.GT.AND P1, PT, R3, 0x8, P4 ;  /* 0x000000080300780c */ /* 0x000fe20002724270 */
[----:B------:R-:W-:Y:S02]  /*2720*/  IMAD.SHL.U32 R119, R92, 0x2, RZ ;  /* 0x000000025c777824 */ /* 0x000fe400078e00ff */
[----:B------:R-:W-:-:S04]  /*2730*/  IMAD.WIDE.U32 R116, R23, R14, R116 ;  /* 0x0000000e17747225 */ /* 0x000fc800078e0074 */
[----:B0-----:R-:W-:Y:S01]  /*2740*/  IMAD.IADD R57, R115, 0x1, R117 ;  /* 0x0000000173397824 */ /* 0x001fe200078e0275 */
[----:B------:R-:W-:-:S04]  /*2750*/  LEA R56, P3, R116, R12, 0x1 ;  /* 0x0000000c74387211 */ /* 0x000fc800078608ff */
[----:B------:R-:W-:Y:S01]  /*2760*/  LEA.HI.X R57, R116, R13, R57, 0x1, P3 ;  /* 0x0000000d74397211 */ /* 0x000fe200018f0c39 */
[----:B--2---:R-:W-:-:S04]  /*2770*/  IMAD.U32 R110, R15, 0x10000, RZ ;  /* 0x000100000f6e7824 */ /* 0x004fc800078e00ff */
[----:B------:R-:W-:Y:S01]  /*2780*/  FMUL R5, R110, R91 ;  /* 0x0000005b6e057220 */ /* 0x000fe20000400000 */
[----:B------:R-:W-:-:S03]  /*2790*/  IADD3 R110, P2, R119, R104, RZ ;  /* 0x00000068776e7210 */ /* 0x000fc60007f5e0ff */
[----:B------:R-:W-:Y:S02]  /*27a0*/  FFMA R5, R58, R90, R5 ;  /* 0x0000005a3a057223 */ /* 0x000fe40000000005 */
[----:B------:R-:W-:-:S03]  /*27b0*/  IMAD.X R111, R121, 0x1, R105, P2 ;  /* 0x00000001796f7824 */ /* 0x000fc600010e0669 */
[----:B------:R-:W-:-:S05]  /*27c0*/  F2FP.BF16.F32.PACK_AB R5, RZ, R5 ;  /* 0x00000005ff05723e */ /* 0x000fca00000010ff */
[----:B------:R0:W-:Y:S01]  /*27d0*/  @P0 STG.E.U16 desc[UR38][R110.64], R5 ;  /* 0x000000056e000986 */ /* 0x0001e2000c101526 */
[----:B------:R-:W-:Y:S05]  /*27e0*/  @!P1 BRA `(.L_x_38) ;  /* 0x0000000000049947 */ /* 0x000fea0003800000 */
[----:B------:R2:W5:Y:S02]  /*27f0*/  LDG.E.LTC128B.U16 R15, desc[UR38][R56.64+0x2] ;  /* 0x00000226380f7981 */ /* 0x000564000c1e1520 */
.L_x_38:
[----:B------:R-:W-:Y:S05]  /*2800*/  BSYNC B1 ;  /* 0x0000000000017941 */ /* 0x000fea0003800000 */
.L_x_37:
[----:B-----5:R-:W-:Y:S01]  /*2810*/  IMAD.U32 R10, R15, 0x10000, RZ ;  /* 0x000100000f0a7824 */ /* 0x020fe200078e00ff */
[----:B------:R-:W-:Y:S01]  /*2820*/  ISETP.GT.AND P4, PT, R4, 0x8, PT ;  /* 0x000000080400780c */ /* 0x000fe20003f84270 */
[----:B------:R-:W-:Y:S01]  /*2830*/  IMAD.MOV.U32 R58, RZ, RZ, R110 ;  /* 0x000000ffff3a7224 */ /* 0x000fe200078e006e */
[----:B------:R-:W-:Y:S01]  /*2840*/  BSSY B1, `(.L_x_39) ;  /* 0x000000b000017945 */ /* 0x000fe20003800000 */
[----:B------:R-:W-:Y:S01]  /*2850*/  FMUL R10, R10, R91 ;  /* 0x0000005b0a0a7220 */ /* 0x000fe20000400000 */
[----:B------:R-:W-:Y:S02]  /*2860*/  ISETP.GT.AND P0, PT, R3, RZ, P4 ;  /* 0x000000ff0300720c */ /* 0x000fe40002704270 */
[----:B------:R-:W-:Y:S01]  /*2870*/  P2R R117, PR, RZ, 0x10 ;  /* 0x00000010ff757803 */ /* 0x000fe20000000000 */
[----:B------:R-:W-:Y:S01]  /*2880*/  FFMA R10, R59, R90, R10 ;  /* 0x0000005a3b0a7223 */ /* 0x000fe2000000000a */
[----:B------:R-:W-:Y:S01]  /*2890*/  IMAD.MOV.U32 R59, RZ, RZ, R111 ;  /* 0x000000ffff3b7224 */ /* 0x000fe200078e006f */
[----:B------:R-:W-:-:S03]  /*28a0*/  PRMT R116, R15, 0x7610, R116 ;  /* 0x000076100f747816 */ /* 0x000fc60000000074 */
[----:B------:R-:W-:-:S05]  /*28b0*/  F2FP.BF16.F32.PACK_AB R10, RZ, R10 ;  /* 0x0000000aff0a723e */ /* 0x000fca00000010ff */
[----:B------:R3:W-:Y:S01]  /*28c0*/  @P1 STG.E.U16 desc[UR38][R58.64+0x2], R10 ;  /* 0x0000020a3a001986 */ /* 0x0007e2000c101526 */
[----:B------:R-:W-:Y:S05]  /*28d0*/  @!P0 BRA `(.L_x_40) ;  /* 0x0000000000048947 */ /* 0x000fea0003800000 */
[----:B------:R4:W5:Y:S02]  /*28e0*/  LDG.E.LTC128B.U16 R116, desc[UR38][R6.64+0x10] ;  /* 0x0000102606747981 */ /* 0x000964000c1e1520 */
.L_x_40:
[----:B------:R-:W-:Y:S05]  /*28f0*/  BSYNC B1 ;  /* 0x0000000000017941 */ /* 0x000fea0003800000 */
.L_x_39:
[----:B---3-5:R-:W-:Y:S01]  /*2900*/  IMAD.U32 R10, R116, 0x10000, RZ ;  /* 0x00010000740a7824 */ /* 0x028fe200078e00ff */
[C---:B0-----:R-:W-:Y:S01]  /*2910*/  SHF.L.U64.HI R5, R93.reuse, 0x1, R94 ;  /* 0x000000015d057819 */ /* 0x041fe2000001025e */
[----:B------:R-:W-:Y:S01]  /*2920*/  IMAD.SHL.U32 R15, R93, 0x2, RZ ;  /* 0x000000025d0f7824 */ /* 0x000fe200078e00ff */
[----:B------:R-:W-:Y:S01]  /*2930*/  ISETP.GT.AND P3, PT, R4, 0x9, PT ;  /* 0x000000090400780c */ /* 0x000fe20003f64270 */
[----:B------:R-:W-:Y:S01]  /*2940*/  FMUL R11, R10, R91 ;  /* 0x0000005b0a0b7220 */ /* 0x000fe20000400000 */
[----:B------:R-:W-:Y:S02]  /*2950*/  BSSY B1, `(.L_x_41) ;  /* 0x000000a000017945 */ /* 0x000fe40003800000 */
[----:B------:R-:W-:Y:S01]  /*2960*/  IADD3 R10, P1, P2, R15, R104, R119 ;  /* 0x000000680f0a7210 */ /* 0x000fe20007a3e077 */
[----:B------:R-:W-:Y:S01]  /*2970*/  FFMA R60, R60, R90, R11 ;  /* 0x0000005a3c3c7223 */ /* 0x000fe2000000000b */
[----:B------:R-:W-:Y:S02]  /*2980*/  P2R R119, PR, RZ, 0x8 ;  /* 0x00000008ff777803 */ /* 0x000fe40000000000 */
[----:B------:R-:W-:-:S02]  /*2990*/  IADD3.X R11, R5, R105, R121, P1, P2 ;  /* 0x00000069050b7210 */ /* 0x000fc40000fe4479 */
[----:B------:R-:W-:Y:S02]  /*29a0*/  F2FP.BF16.F32.PACK_AB R60, RZ, R60 ;  /* 0x0000003cff3c723e */ /* 0x000fe400000010ff */
[----:B------:R-:W-:-:S03]  /*29b0*/  ISETP.GT.AND P1, PT, R3, RZ, P3 ;  /* 0x000000ff0300720c */ /* 0x000fc60001f24270 */
[----:B------:R0:W-:Y:S10]  /*29c0*/  @P0 STG.E.U16 desc[UR38][R104.64+0x10], R60 ;  /* 0x0000103c68000986 */ /* 0x0001f4000c101526 */
[----:B------:R-:W-:Y:S05]  /*29d0*/  @!P1 BRA `(.L_x_42) ;  /* 0x0000000000049947 */ /* 0x000fea0003800000 */
[----:B------:R3:W5:Y:S02]  /*29e0*/  LDG.E.LTC128B.U16 R116, desc[UR38][R6.64+0x12] ;  /* 0x0000122606747981 */ /* 0x000764000c1e1520 */
.L_x_42:
[----:B------:R-:W-:Y:S05]  /*29f0*/  BSYNC B1 ;  /* 0x0000000000017941 */ /* 0x000fea0003800000 */
.L_x_41:
[----:B0----5:R-:W-:Y:S01]  /*2a00*/  IMAD.U32 R60, R116, 0x10000, RZ ;  /* 0x00010000743c7824 */ /* 0x021fe200078e00ff */
[----:B------:R-:W-:Y:S01]  /*2a10*/  ISETP.GT.AND P0, PT, R3, 0x8, P4 ;  /* 0x000000080300780c */ /* 0x000fe20002704270 */
[----:B------:R-:W-:Y:S02]  /*2a20*/  BSSY B1, `(.L_x_43) ;  /* 0x000000a000017945 */ /* 0x000fe40003800000 */
[----:B------:R-:W-:-:S04]  /*2a30*/  FMUL R60, R60, R91 ;  /* 0x0000005b3c3c7220 */ /* 0x000fc80000400000 */
[----:B------:R-:W-:Y:S01]  /*2a40*/  FFMA R60, R61, R90, R60 ;  /* 0x0000005a3d3c7223 */ /* 0x000fe2000000003c */
[----:B------:R-:W-:-:S04]  /*2a50*/  @P1 IMAD.MOV.U32 R61, RZ, RZ, R105 ;  /* 0x000000ffff3d1224 */ /* 0x000fc800078e0069 */
[----:B------:R-:W-:-:S04]  /*2a60*/  F2FP.BF16.F32.PACK_AB R60, RZ, R60 ;  /* 0x0000003cff3c723e */ /* 0x000fc800000010ff */
[----:B------:R-:W-:Y:S01]  /*2a70*/  PRMT R120, R60, 0x7610, R120 ;  /* 0x000076103c787816 */ /* 0x000fe20000000078 */
[----:B------:R-:W-:-:S05]  /*2a80*/  @P1 IMAD.MOV.U32 R60, RZ, RZ, R104 ;  /* 0x000000ffff3c1224 */ /* 0x000fca00078e0068 */
[----:B------:R0:W-:Y:S01]  /*2a90*/  @P1 STG.E.U16 desc[UR38][R60.64+0x12], R120 ;  /* 0x000012783c001986 */ /* 0x0001e2000c101526 */
[----:B------:R-:W-:Y:S05]  /*2aa0*/  @!P0 BRA `(.L_x_44) ;  /* 0x0000000000048947 */ /* 0x000fea0003800000 */
[----:B------:R0:W5:Y:S02]  /*2ab0*/  LDG.E.LTC128B.U16 R116, desc[UR38][R56.64+0x10] ;  /* 0x0000102638747981 */ /* 0x000164000c1e1520 */
.L_x_44:
[----:B------:R-:W-:Y:S05]  /*2ac0*/  BSYNC B1 ;  /* 0x0000000000017941 */ /* 0x000fea0003800000 */
.L_x_43:
[----:B0----5:R-:W-:Y:S01]  /*2ad0*/  IMAD.U32 R60, R116, 0x10000, RZ ;  /* 0x00010000743c7824 */ /* 0x021fe200078e00ff */
[----:B------:R-:W-:Y:S01]  /*2ae0*/  ISETP.GT.AND P1, PT, R3, 0x8, P3 ;  /* 0x000000080300780c */ /* 0x000fe20001f24270 */
[----:B------:R-:W-:Y:S02]  /*2af0*/  BSSY B1, `(.L_x_45) ;  /* 0x0000007000017945 */ /* 0x000fe40003800000 */
[----:B------:R-:W-:-:S04]  /*2b00*/  FMUL R61, R60, R91 ;  /* 0x0000005b3c3d7220 */ /* 0x000fc80000400000 */
[----:B------:R-:W-:-:S05]  /*2b10*/  FFMA R61, R62, R90, R61 ;  /* 0x0000005a3e3d7223 */ /* 0x000fca000000003d */
[----:B------:R-:W-:-:S05]  /*2b20*/  F2FP.BF16.F32.PACK_AB R61, RZ, R61 ;  /* 0x0000003dff3d723e */ /* 0x000fca00000010ff */
[----:B------:R0:W-:Y:S01]  /*2b30*/  @P0 STG.E.U16 desc[UR38][R58.64+0x10], R61 ;  /* 0x0000103d3a000986 */ /* 0x0001e2000c101526 */
[----:B------:R-:W-:Y:S05]  /*2b40*/  @!P1 BRA `(.L_x_46) ;  /* 0x0000000000049947 */ /* 0x000fea0003800000 */
[----:B------:R0:W5:Y:S02]  /*2b50*/  LDG.E.LTC128B.U16 R116, desc[UR38][R56.64+0x12] ;  /* 0x0000122638747981 */ /* 0x000164000c1e1520 */
.L_x_46:
[----:B------:R-:W-:Y:S05]  /*2b60*/  BSYNC B1 ;  /* 0x0000000000017941 */ /* 0x000fea0003800000 */
.L_x_45:
[----:B-----5:R-:W-:Y:S01]  /*2b70*/  IMAD.U32 R60, R116, 0x10000, RZ ;  /* 0x00010000743c7824 */ /* 0x020fe200078e00ff */
[----:B------:R-:W-:Y:S01]  /*2b80*/  IADD3 R123, P0, R108, 0x80, RZ ;  /* 0x000000806c7b7810 */ /* 0x000fe20007f1e0ff */
[----:B------:R-:W-:Y:S01]  /*2b90*/  BSSY B1, `(.L_x_47) ;  /* 0x000000b000017945 */ /* 0x000fe20003800000 */
[----:B------:R-:W-:Y:S01]  /*2ba0*/  ISETP.GT.AND P2, PT, R4, 0x10, PT ;  /* 0x000000100400780c */ /* 0x000fe20003f44270 */
[----:B------:R-:W-:Y:S02]  /*2bb0*/  FMUL R60, R60, R91 ;  /* 0x0000005b3c3c7220 */ /* 0x000fe40000400000 */
[----:B------:R-:W-:Y:S01]  /*2bc0*/  IMAD.X R109, RZ, RZ, R109, P0 ;  /* 0x000000ffff6d7224 */ /* 0x000fe200000e066d */
[----:B------:R-:W-:Y:S01]  /*2bd0*/  ISETP.GT.AND P0, PT, R3, RZ, P2 ;  /* 0x000000ff0300720c */ /* 0x000fe20001704270 */
[----:B------:R-:W-:Y:S01]  /*2be0*/  FFMA R60, R63, R90, R60 ;  /* 0x0000005a3f3c7223 */ /* 0x000fe2000000003c */
[----:B------:R-:W-:-:S04]  /*2bf0*/  P2R R120, PR, RZ, 0x4 ;  /* 0x00000004ff787803 */ /* 0x000fc80000000000 */
[----:B------:R-:W-:-:S05]  /*2c00*/  F2FP.BF16.F32.PACK_AB R60, RZ, R60 ;  /* 0x0000003cff3c723e */ /* 0x000fca00000010ff */
[----:B------:R0:W-:Y:S02]  /*2c10*/  @P1 STG.E.U16 desc[UR38][R58.64+0x12], R60 ;  /* 0x0000123c3a001986 */ /* 0x0001e4000c101526 */
[----:B------:R-:W-:Y:S05]  /*2c20*/  @!P0 BRA `(.L_x_48) ;  /* 0x0000000000048947 */ /* 0x000fea0003800000 */
[----:B------:R0:W5:Y:S02]  /*2c30*/  LDG.E.LTC128B.U16 R116, desc[UR38][R6.64+0x20] ;  /* 0x0000202606747981 */ /* 0x000164000c1e1520 */
.L_x_48:
[----:B------:R-:W-:Y:S05]  /*2c40*/  BSYNC B1 ;  /* 0x0000000000017941 */ /* 0x000fea0003800000 */
.L_x_47:
[----:B0----5:R-:W-:Y:S01]  /*2c50*/  IMAD.U32 R60, R116, 0x10000, RZ ;  /* 0x00010000743c7824 */ /* 0x021fe200078e00ff */
[----:B------:R-:W-:Y:S01]  /*2c60*/  ISETP.GT.AND P1, PT, R4, 0x11, PT ;  /* 0x000000110400780c */ /* 0x000fe20003f24270 */
[-C--:B------:R-:W-:Y:S01]  /*2c70*/  IMAD.WIDE.U32 R62, R123, R106.reuse, R8 ;  /* 0x0000006a7b3e7225 */ /* 0x080fe200078e0008 */
[----:B------:R-:W-:Y:S03]  /*2c80*/  BSSY B1, `(.L_x_49) ;  /* 0x0000021000017945 */ /* 0x000fe60003800000 */
[----:B------:R-:W-:Y:S01]  /*2c90*/  FMUL R21, R60, R91 ;  /* 0x0000005b3c157220 */ /* 0x000fe20000400000 */
[----:B------:R-:W-:-:S03]  /*2ca0*/  IMAD R60, R109, R106, RZ ;  /* 0x0000006a6d3c7224 */ /* 0x000fc600078e02ff */
[----:B------:R-:W-:Y:S01]  /*2cb0*/  FFMA R21, R64, R90, R21 ;  /* 0x0000005a40157223 */ /* 0x000fe20000000015 */
[C---:B------:R-:W-:Y:S02]  /*2cc0*/  IMAD R121, R123.reuse, R107, R60 ;  /* 0x0000006b7b797224 */ /* 0x040fe400078e023c */
[----:B------:R-:W-:Y:S02]  /*2cd0*/  IMAD.WIDE.U32 R60, R123, R106, R102 ;  /* 0x0000006a7b3c7225 */ /* 0x000fe400078e0066 */
[----:B------:R-:W-:Y:S02]  /*2ce0*/  F2FP.BF16.F32.PACK_AB R21, RZ, R21 ;  /* 0x00000015ff15723e */ /* 0x000fe400000010ff */
[----:B------:R-:W-:Y:S02]  /*2cf0*/  IMAD.IADD R63, R121, 0x1, R63 ;  /* 0x00000001793f7824 */ /* 0x000fe400078e023f */
[----:B------:R-:W-:Y:S01]  /*2d00*/  PRMT R107, R21, 0x7610, R107 ;  /* 0x00007610156b7816 */ /* 0x000fe2000000006b */
[----:B------:R-:W-:-:S02]  /*2d10*/  IMAD.IADD R21, R61, 0x1, R121 ;  /* 0x000000013d157824 */ /* 0x000fc400078e0279 */
[----:B------:R-:W-:Y:S02]  /*2d20*/  IMAD.WIDE.U32 R108, R23, R14, R62 ;  /* 0x0000000e176c7225 */ /* 0x000fe400078e003e */
[----:B------:R0:W-:Y:S01]  /*2d30*/  @P0 STG.E.U16 desc[UR38][R104.64+0x20], R107 ;  /* 0x0000206b68000986 */ /* 0x0001e2000c101526 */
[----:B------:R-:W-:-:S04]  /*2d40*/  LEA R62, P0, R60, R12, 0x1 ;  /* 0x0000000c3c3e7211 */ /* 0x000fc800078008ff */
[----:B------:R-:W-:Y:S01]  /*2d50*/  LEA.HI.X R63, R60, R13, R21, 0x1, P0 ;  /* 0x0000000d3c3f7211 */ /* 0x000fe200000f0c15 */
[----:B------:R-:W-:Y:S01]  /*2d60*/  IMAD.IADD R21, R115, 0x1, R109 ;  /* 0x0000000173157824 */ /* 0x000fe200078e026d */
[----:B------:R-:W-:-:S04]  /*2d70*/  LEA R60, P0, R108, R12, 0x1 ;  /* 0x0000000c6c3c7211 */ /* 0x000fc800078008ff */
[----:B------:R-:W-:Y:S01]  /*2d80*/  LEA.HI.X R61, R108, R13, R21, 0x1, P0 ;  /* 0x0000000d6c3d7211 */ /* 0x000fe200000f0c15 */
[----:B0-----:R-:W-:-:S04]  /*2d90*/  IMAD.WIDE.U32 R106, R123, R106, R112 ;  /* 0x0000006a7b6a7225 */ /* 0x001fc800078e0070 */
[----:B------:R-:W-:Y:S01]  /*2da0*/  IMAD.IADD R121, R121, 0x1, R107 ;  /* 0x0000000179797824 */ /* 0x000fe200078e026b */
[----:B------:R-:W-:-:S05]  /*2db0*/  IADD3 R64, P0, R20, R106, RZ ;  /* 0x0000006a14407210 */ /* 0x000fca0007f1e0ff */
[----:B------:R-:W-:Y:S01]  /*2dc0*/  IMAD.X R102, R121, 0x1, R103, P0 ;  /* 0x0000000179667824 */ /* 0x000fe200000e0667 */
[----:B------:R-:W-:-:S05]  /*2dd0*/  IADD3 R20, P0, R8, R106, RZ ;  /* 0x0000006a08147210 */ /* 0x000fca0007f1e0ff */
[----:B------:R-:W-:Y:S01]  /*2de0*/  IMAD.X R21, R9, 0x1, R121, P0 ;  /* 0x0000000109157824 */ /* 0x000fe200000e0679 */
[----:B------:R-:W-:Y:S01]  /*2df0*/  LEA R8, P0, R64, R12, 0x1 ;  /* 0x0000000c40087211 */ /* 0x000fe200078008ff */
[----:B------:R-:W-:-:S03]  /*2e00*/  IMAD.WIDE.U32 R20, R23, R14, R20 ;  /* 0x0000000e17147225 */ /* 0x000fc600078e0014 */
[----:B------:R-:W-:Y:S02]  /*2e10*/  LEA.HI.X R9, R64, R13, R102, 0x1, P0 ;  /* 0x0000000d40097211 */ /* 0x000fe400000f0c66 */
[----:B------:R-:W-:Y:S01]  /*2e20*/  P2R R23, PR, RZ, 0x2 ;  /* 0x00000002ff177803 */ /* 0x000fe20000000000 */
[----:B------:R-:W-:Y:S01]  /*2e30*/  IMAD.IADD R115, R115, 0x1, R21 ;  /* 0x0000000173737824 */ /* 0x000fe200078e0215 */
[----:B------:R-:W-:-:S04]  /*2e40*/  LEA R12, P0, R20, R12, 0x1 ;  /* 0x0000000c140c7211 */ /* 0x000fc800078008ff */
[----:B------:R-:W-:Y:S02]  /*2e50*/  LEA.HI.X R13, R20, R13, R115, 0x1, P0 ;  /* 0x0000000d140d7211 */ /* 0x000fe400000f0c73 */
[----:B------:R-:W-:-:S13]  /*2e60*/  ISETP.GT.AND P0, PT, R3, RZ, P1 ;  /* 0x000000ff0300720c */ /* 0x000fda0000f04270 */
[----:B------:R-:W-:Y:S05]  /*2e70*/  @!P0 BRA `(.L_x_50) ;  /* 0x0000000000048947 */ /* 0x000fea0003800000 */
[----:B------:R0:W5:Y:S02]  /*2e80*/  LDG.E.LTC128B.U16 R116, desc[UR38][R6.64+0x22] ;  /* 0x0000222606747981 */ /* 0x000164000c1e1520 */
.L_x_50:
[----:B------:R-:W-:Y:S05]  /*2e90*/  BSYNC B1 ;  /* 0x0000000000017941 */ /* 0x000fea0003800000 */
.L_x_49:
[----:B-----5:R-:W-:Y:S01]  /*2ea0*/  IMAD.U32 R14, R116, 0x10000, RZ ;  /* 0x00010000740e7824 */ /* 0x020fe200078e00ff */
[----:B------:R-:W-:Y:S01]  /*2eb0*/  BSSY B1, `(.L_x_51) ;  /* 0x000000a000017945 */ /* 0x000fe20003800000 */
[----:B------:R-:W-:Y:S02]  /*2ec0*/  @P0 IMAD.MOV.U32 R20, RZ, RZ, R104 ;  /* 0x000000ffff140224 */ /* 0x000fe400078e0068 */
[----:B------:R-:W-:Y:S01]  /*2ed0*/  FMUL R14, R14, R91 ;  /* 0x0000005b0e0e7220 */ /* 0x000fe20000400000 */
[----:B------:R-:W-:-:S03]  /*2ee0*/  @P0 IMAD.MOV.U32 R21, RZ, RZ, R105 ;  /* 0x000000ffff150224 */ /* 0x000fc600078e0069 */
[----:B------:R-:W-:-:S05]  /*2ef0*/  FFMA R14, R65, R90, R14 ;  /* 0x0000005a410e7223 */ /* 0x000fca000000000e */
[----:B------:R-:W-:-:S05]  /*2f00*/  F2FP.BF16.F32.PACK_AB R14, RZ, R14 ;  /* 0x0000000eff0e723e */ /* 0x000fca00000010ff */
[----:B------:R0:W-:Y:S01]  /*2f10*/  @P0 STG.E.U16 desc[UR38][R20.64+0x22], R14 ;  /* 0x0000220e14000986 */ /* 0x0001e2000c101526 */
[----:B------:R-:W-:-:S13]  /*2f20*/  ISETP.GT.AND P0, PT, R3, 0x8, P2 ;  /* 0x000000080300780c */ /* 0x000fda0001704270 */
[----:B0-----:R-:W-:Y:S05]  /*2f30*/  @!P0 BRA `(.L_x_52) ;  /* 0x0000000000048947 */ /* 0x001fea0003800000 */
[----:B------:R0:W5:Y:S02]  /*2f40*/  LDG.E.LTC128B.U16 R116, desc[UR38][R56.64+0x20] ;  /* 0x0000202638747981 */ /* 0x000164000c1e1520 */
.L_x_52:
[----:B------:R-:W-:Y:S05]  /*2f50*/  BSYNC B1 ;  /* 0x0000000000017941 */ /* 0x000fea0003800000 */
.L_x_51:
[----:B-----5:R-:W-:Y:S01]  /*2f60*/  IMAD.U32 R14, R116, 0x10000, RZ ;  /* 0x00010000740e7824 */ /* 0x020fe200078e00ff */
[----:B------:R-:W-:Y:S03]  /*2f70*/  BSSY B1, `(.L_x_53) ;  /* 0x0000008000017945 */ /* 0x000fe60003800000 */
[----:B------:R-:W-:-:S04]  /*2f80*/  FMUL R21, R14, R91 ;  /* 0x0000005b0e157220 */ /* 0x000fc80000400000 */
[----:B------:R-:W-:-:S05]  /*2f90*/  FFMA R21, R66, R90, R21 ;  /* 0x0000005a42157223 */ /* 0x000fca0000000015 */
[----:B------:R-:W-:-:S05]  /*2fa0*/  F2FP.BF16.F32.PACK_AB R21, RZ, R21 ;  /* 0x00000015ff15723e */ /* 0x000fca00000010ff */
[----:B------:R0:W-:Y:S01]  /*2fb0*/  @P0 STG.E.U16 desc[UR38][R58.64+0x20], R21 ;  /* 0x000020153a000986 */ /* 0x0001e2000c101526 */
[----:B------:R-:W-:-:S13]  /*2fc0*/  ISETP.GT.AND P0, PT, R3, 0x8, P1 ;  /* 0x000000080300780c */ /* 0x000fda0000f04270 */
[----:B0-----:R-:W-:Y:S05]  /*2fd0*/  @!P0 BRA `(.L_x_54) ;  /* 0x0000000000048947 */ /* 0x001fea0003800000 */
[----:B------:R0:W5:Y:S02]  /*2fe0*/  LDG.E.LTC128B.U16 R116, desc[UR38][R56.64+0x22] ;  /* 0x0000222638747981 */ /* 0x000164000c1e1520 */
.L_x_54:
[----:B------:R-:W-:Y:S05]  /*2ff0*/  BSYNC B1 ;  /* 0x0000000000017941 */ /* 0x000fea0003800000 */
.L_x_53:
[----:B-----5:R-:W-:Y:S01]  /*3000*/  IMAD.U32 R14, R116, 0x10000, RZ ;  /* 0x00010000740e7824 */ /* 0x020fe200078e00ff */
[----:B------:R-:W-:Y:S01]  /*3010*/  ISETP.GT.AND P2, PT, R4, 0x18, PT ;  /* 0x000000180400780c */ /* 0x000fe20003f44270 */
[----:B------:R-:W-:Y:S02]  /*3020*/  BSSY B1, `(.L_x_55) ;  /* 0x0000009000017945 */ /* 0x000fe40003800000 */
[----:B------:R-:W-:Y:S01]  /*3030*/  FMUL R14, R14, R91 ;  /* 0x0000005b0e0e7220 */ /* 0x000fe20000400000 */
[----:B------:R-:W-:-:S03]  /*3040*/  P2R R102, PR, RZ, 0x4 ;  /* 0x00000004ff667803 */ /* 0x000fc60000000000 */
[----:B------:R-:W-:-:S05]  /*3050*/  FFMA R14, R67, R90, R14 ;  /* 0x0000005a430e7223 */ /* 0x000fca000000000e */
[----:B------:R-:W-:-:S05]  /*3060*/  F2FP.BF16.F32.PACK_AB R14, RZ, R14 ;  /* 0x0000000eff0e723e */ /* 0x000fca00000010ff */
[----:B------:R0:W-:Y:S01]  /*3070*/  @P0 STG.E.U16 desc[UR38][R58.64+0x22], R14 ;  /* 0x0000220e3a000986 */ /* 0x0001e2000c101526 */
[----:B------:R-:W-:-:S13]  /*3080*/  ISETP.GT.AND P0, PT, R3, RZ, P2 ;  /* 0x000000ff0300720c */ /* 0x000fda0001704270 */
[----:B0-----:R-:W-:Y:S05]  /*3090*/  @!P0 BRA `(.L_x_56) ;  /* 0x0000000000048947 */ /* 0x001fea0003800000 */
[----:B------:R0:W5:Y:S02]  /*30a0*/  LDG.E.LTC128B.U16 R116, desc[UR38][R6.64+0x30] ;  /* 0x0000302606747981 */ /* 0x000164000c1e1520 */
.L_x_56:
[----:B------:R-:W-:Y:S05]  /*30b0*/  BSYNC B1 ;  /* 0x0000000000017941 */ /* 0x000fea0003800000 */
.L_x_55:
[----:B-----5:R-:W-:Y:S01]  /*30c0*/  IMAD.U32 R14, R116, 0x10000, RZ ;  /* 0x00010000740e7824 */ /* 0x020fe200078e00ff */
[----:B------:R-:W-:Y:S01]  /*30d0*/  ISETP.GT.AND P1, PT, R4, 0x19, PT ;  /* 0x000000190400780c */ /* 0x000fe20003f24270 */
[----:B------:R-:W-:Y:S01]  /*30e0*/  @P0 IMAD.MOV.U32 R20, RZ, RZ, R104 ;  /* 0x000000ffff140224 */ /* 0x000fe200078e0068 */
[----:B------:R-:W-:Y:S01]  /*30f0*/  BSSY B1, `(.L_x_57) ;  /* 0x000000b000017945 */ /* 0x000fe20003800000 */
[----:B------:R-:W-:-:S04]  /*3100*/  FMUL R21, R14, R91 ;  /* 0x0000005b0e157220 */ /* 0x000fc80000400000 */
[----:B------:R-:W-:Y:S01]  /*3110*/  FFMA R21, R68, R90, R21 ;  /* 0x0000005a44157223 */ /* 0x000fe20000000015 */
[----:B------:R-:W-:-:S04]  /*3120*/  P2R R68, PR, RZ, 0x2 ;  /* 0x00000002ff447803 */ /* 0x000fc80000000000 */
[----:B------:R-:W-:-:S04]  /*3130*/  F2FP.BF16.F32.PACK_AB R21, RZ, R21 ;  /* 0x00000015ff15723e */ /* 0x000fc800000010ff */
[----:B------:R-:W-:Y:S01]  /*3140*/  PRMT R14, R21, 0x7610, R14 ;  /* 0x00007610150e7816 */ /* 0x000fe2000000000e */
[----:B------:R-:W-:-:S05]  /*3150*/  @P0 IMAD.MOV.U32 R21, RZ, RZ, R105 ;  /* 0x000000ffff150224 */ /* 0x000fca00078e0069 */
[----:B------:R0:W-:Y:S01]  /*3160*/  @P0 STG.E.U16 desc[UR38][R20.64+0x30], R14 ;  /* 0x0000300e14000986 */ /* 0x0001e2000c101526 */
[----:B------:R-:W-:-:S13]  /*3170*/  ISETP.GT.AND P0, PT, R3, RZ, P1 ;  /* 0x000000ff0300720c */ /* 0x000fda0000f04270 */
[----:B0-----:R-:W-:Y:S05]  /*3180*/  @!P0 BRA `(.L_x_58) ;  /* 0x0000000000048947 */ /* 0x001fea0003800000 */
[----:B------:R0:W5:Y:S02]  /*3190*/  LDG.E.LTC128B.U16 R116, desc[UR38][R6.64+0x32] ;  /* 0x0000322606747981 */ /* 0x000164000c1e1520 */
.L_x_58:
[----:B------:R-:W-:Y:S05]  /*31a0*/  BSYNC B1 ;  /* 0x0000000000017941 */ /* 0x000fea0003800000 */
.L_x_57:
        /* <DEDUP_REMOVED lines=11> */
.L_x_60:
[----:B------:R-:W-:Y:S05]  /*3260*/  BSYNC B1 ;  /* 0x0000000000017941 */ /* 0x000fea0003800000 */
.L_x_59:
        /* <DEDUP_REMOVED lines=9> */
.L_x_62:
[----:B------:R-:W-:Y:S05]  /*3300*/  BSYNC B1 ;  /* 0x0000000000017941 */ /* 0x000fea0003800000 */
.L_x_61:
        /* <DEDUP_REMOVED lines=11> */
.L_x_64:
[----:B------:R-:W-:Y:S05]  /*33c0*/  BSYNC B1 ;  /* 0x0000000000017941 */ /* 0x000fea0003800000 */
.L_x_63:
[----:B-----5:R-:W-:Y:S01]  /*33d0*/  IMAD.U32 R14, R116, 0x10000, RZ ;  /* 0x00010000740e7824 */ /* 0x020fe200078e00ff */
[----:B------:R-:W-:Y:S01]  /*33e0*/  ISETP.GT.AND P1, PT, R4, 0x21, PT ;  /* 0x000000210400780c */ /* 0x000fe20003f24270 */
[----:B------:R-:W-:Y:S01]  /*33f0*/  @P0 IMAD.MOV.U32 R20, RZ, RZ, R104 ;  /* 0x000000ffff140224 */ /* 0x000fe200078e0068 */
[----:B------:R-:W-:Y:S01]  /*3400*/  BSSY B1, `(.L_x_65) ;  /* 0x000000b000017945 */ /* 0x000fe20003800000 */
[----:B------:R-:W-:Y:S01]  /*3410*/  FMUL R21, R14, R91 ;  /* 0x0000005b0e157220 */ /* 0x000fe20000400000 */
[----:B------:R-:W-:-:S03]  /*3420*/  P2R R70, PR, RZ, 0x2 ;  /* 0x00000002ff467803 */ /* 0x000fc60000000000 */
[----:B------:R-:W-:-:S05]  /*3430*/  FFMA R21, R72, R90, R21 ;  /* 0x0000005a48157223 */ /* 0x000fca0000000015 */
[----:B------:R-:W-:-:S04]  /*3440*/  F2FP.BF16.F32.PACK_AB R21, RZ, R21 ;  /* 0x00000015ff15723e */ /* 0x000fc800000010ff */
[----:B------:R-:W-:Y:S01]  /*3450*/  PRMT R14, R21, 0x7610, R14 ;  /* 0x00007610150e7816 */ /* 0x000fe2000000000e */
[----:B------:R-:W-:-:S05]  /*3460*/  @P0 IMAD.MOV.U32 R21, RZ, RZ, R105 ;  /* 0x000000ffff150224 */ /* 0x000fca00078e0069 */
[----:B------:R0:W-:Y:S01]  /*3470*/  @P0 STG.E.U16 desc[UR38][R20.64+0x40], R14 ;  /* 0x0000400e14000986 */ /* 0x0001e2000c101526 */
[----:B------:R-:W-:-:S13]  /*3480*/  ISETP.GT.AND P0, PT, R3, RZ, P1 ;  /* 0x000000ff0300720c */ /* 0x000fda0000f04270 */
[----:B0-----:R-:W-:Y:S05]  /*3490*/  @!P0 BRA `(.L_x_66) ;  /* 0x0000000000048947 */ /* 0x001fea0003800000 */
[----:B------:R0:W5:Y:S02]  /*34a0*/  LDG.E.LTC128B.U16 R116, desc[UR38][R6.64+0x42] ;  /* 0x0000422606747981 */ /* 0x000164000c1e1520 */
.L_x_66:
[----:B------:R-:W-:Y:S05]  /*34b0*/  BSYNC B1 ;  /* 0x0000000000017941 */ /* 0x000fea0003800000 */
.L_x_65:
        /* <DEDUP_REMOVED lines=11> */
.L_x_68:
[----:B------:R-:W-:Y:S05]  /*3570*/  BSYNC B1 ;  /* 0x0000000000017941 */ /* 0x000fea0003800000 */
.L_x_67:
        /* <DEDUP_REMOVED lines=9> */
.L_x_70:
[----:B------:R-:W-:Y:S05]  /*3610*/  BSYNC B1 ;  /* 0x0000000000017941 */ /* 0x000fea0003800000 */
.L_x_69:
        /* <DEDUP_REMOVED lines=11> */
.L_x_72:
[----:B------:R-:W-:Y:S05]  /*36d0*/  BSYNC B1 ;  /* 0x0000000000017941 */ /* 0x000fea0003800000 */
.L_x_71:
[----:B-----5:R-:W-:Y:S01]  /*36e0*/  IMAD.U32 R14, R116, 0x10000, RZ ;  /* 0x00010000740e7824 */ /* 0x020fe200078e00ff */
[----:B------:R-:W-:Y:S01]  /*36f0*/  ISETP.GT.AND P5, PT, R4, 0x29, PT ;  /* 0x000000290400780c */ /* 0x000fe20003fa4270 */
[----:B------:R-:W-:Y:S01]  /*3700*/  @P0 IMAD.MOV.U32 R20, RZ, RZ, R104 ;  /* 0x000000ffff140224 */ /* 0x000fe200078e0068 */
[----:B------:R-:W-:Y:S01]  /*3710*/  BSSY B1, `(.L_x_73) ;  /* 0x000000b000017945 */ /* 0x000fe20003800000 */
[----:B------:R-:W-:-:S04]  /*3720*/  FMUL R21, R14, R91 ;  /* 0x0000005b0e157220 */ /* 0x000fc80000400000 */
[----:B------:R-:W-:-:S05]  /*3730*/  FFMA R21, R76, R90, R21 ;  /* 0x0000005a4c157223 */ /* 0x000fca0000000015 */
[----:B------:R-:W-:-:S04]  /*3740*/  F2FP.BF16.F32.PACK_AB R21, RZ, R21 ;  /* 0x00000015ff15723e */ /* 0x000fc800000010ff */
[----:B------:R-:W-:Y:S01]  /*3750*/  PRMT R14, R21, 0x7610, R14 ;  /* 0x00007610150e7816 */ /* 0x000fe2000000000e */
[----:B------:R-:W-:-:S05]  /*3760*/  @P0 IMAD.MOV.U32 R21, RZ, RZ, R105 ;  /* 0x000000ffff150224 */ /* 0x000fca00078e0069 */
[----:B------:R1:W-:Y:S01]  /*3770*/  @P0 STG.E.U16 desc[UR38][R20.64+0x50], R14 ;  /* 0x0000500e14000986 */ /* 0x0003e2000c101526 */
[----:B------:R-:W-:Y:S02]  /*3780*/  ISETP.GT.AND P0, PT, R3, RZ, P5 ;  /* 0x000000ff0300720c */ /* 0x000fe40002f04270 */
[----:B-1----:R-:W-:-:S11]  /*3790*/  P2R R14, PR, RZ, 0x20 ;  /* 0x00000020ff0e7803 */ /* 0x002fd60000000000 */
[----:B------:R-:W-:Y:S05]  /*37a0*/  @!P0 BRA `(.L_x_74) ;  /* 0x0000000000048947 */ /* 0x000fea0003800000 */
[----:B------:R1:W5:Y:S02]  /*37b0*/  LDG.E.LTC128B.U16 R116, desc[UR38][R6.64+0x52] ;  /* 0x0000522606747981 */ /* 0x000364000c1e1520 */
.L_x_74:
[----:B------:R-:W-:Y:S05]  /*37c0*/  BSYNC B1 ;  /* 0x0000000000017941 */ /* 0x000fea0003800000 */
.L_x_73:
        /* <DEDUP_REMOVED lines=11> */
.L_x_76:
[----:B------:R-:W-:Y:S05]  /*3880*/  BSYNC B1 ;  /* 0x0000000000017941 */ /* 0x000fea0003800000 */
.L_x_75:
        /* <DEDUP_REMOVED lines=9> */
.L_x_78:
[----:B------:R-:W-:Y:S05]  /*3920*/  BSYNC B1 ;  /* 0x0000000000017941 */ /* 0x000fea0003800000 */
.L_x_77:
[----:B-----5:R-:W-:Y:S01]  /*3930*/  IMAD.U32 R14, R116, 0x10000, RZ ;  /* 0x00010000740e7824 */ /* 0x020fe200078e00ff */
[----:B------:R-:W-:Y:S01]  /*3940*/  ISETP.GT.AND P3, PT, R4, 0x30, PT ;  /* 0x000000300400780c */ /* 0x000fe20003f64270 */
[----:B------:R-:W-:Y:S02]  /*3950*/  BSSY B1, `(.L_x_79) ;  /* 0x0000008000017945 */ /* 0x000fe40003800000 */
[----:B------:R-:W-:-:S04]  /*3960*/  FMUL R14, R14, R91 ;  /* 0x0000005b0e0e7220 */ /* 0x000fc80000400000 */
[----:B------:R-:W-:-:S05]  /*3970*/  FFMA R14, R79, R90, R14 ;  /* 0x0000005a4f0e7223 */ /* 0x000fca000000000e */
[----:B------:R-:W-:-:S05]  /*3980*/  F2FP.BF16.F32.PACK_AB R14, RZ, R14 ;  /* 0x0000000eff0e723e */ /* 0x000fca00000010ff */
[----:B------:R0:W-:Y:S01]  /*3990*/  @P0 STG.E.U16 desc[UR38][R58.64+0x52], R14 ;  /* 0x0000520e3a000986 */ /* 0x0001e2000c101526 */
[----:B------:R-:W-:-:S13]  /*39a0*/  ISETP.GT.AND P0, PT, R3, RZ, P3 ;  /* 0x000000ff0300720c */ /* 0x000fda0001f04270 */
[----:B0-----:R-:W-:Y:S05]  /*39b0*/  @!P0 BRA `(.L_x_80) ;  /* 0x0000000000048947 */ /* 0x001fea0003800000 */
[----:B------:R0:W5:Y:S02]  /*39c0*/  LDG.E.LTC128B.U16 R116, desc[UR38][R6.64+0x60] ;  /* 0x0000602606747981 */ /* 0x000164000c1e1520 */
.L_x_80:
[----:B------:R-:W-:Y:S05]  /*39d0*/  BSYNC B1 ;  /* 0x0000000000017941 */ /* 0x000fea0003800000 */
.L_x_79:
        /* <DEDUP_REMOVED lines=13> */
.L_x_82:
[----:B------:R-:W-:Y:S05]  /*3ab0*/  BSYNC B1 ;  /* 0x0000000000017941 */ /* 0x000fea0003800000 */
.L_x_81:
        /* <DEDUP_REMOVED lines=11> */
.L_x_84:
[----:B------:R-:W-:Y:S05]  /*3b70*/  BSYNC B1 ;  /* 0x0000000000017941 */ /* 0x000fea0003800000 */
.L_x_83:
        /* <DEDUP_REMOVED lines=9> */
.L_x_86:
[----:B------:R-:W-:Y:S05]  /*3c10*/  BSYNC B1 ;  /* 0x0000000000017941 */ /* 0x000fea0003800000 */
.L_x_85:
        /* <DEDUP_REMOVED lines=10> */
.L_x_88:
[----:B------:R-:W-:Y:S05]  /*3cc0*/  BSYNC B1 ;  /* 0x0000000000017941 */ /* 0x000fea0003800000 */
.L_x_87:
        /* <DEDUP_REMOVED lines=8> */
[----:B------:R-:W-:-:S05]  /*3d50*/  IADD3 R20, P0, R15, R110, RZ ;  /* 0x0000006e0f147210 */ /* 0x000fca0007f1e0ff */
[----:B-1----:R-:W-:Y:S01]  /*3d60*/  IMAD.X R21, R5, 0x1, R111, P0 ;  /* 0x0000000105157824 */ /* 0x002fe200000e066f */
[----:B------:R-:W-:-:S05]  /*3d70*/  IADD3 R64, P0, R15, R110, RZ ;  /* 0x0000006e0f407210 */ /* 0x000fca0007f1e0ff */
[----:B------:R-:W-:Y:S01]  /*3d80*/  IMAD.X R65, R5, 0x1, R111, P0 ;  /* 0x0000000105417824 */ /* 0x000fe200000e066f */
[----:B------:R-:W-:-:S05]  /*3d90*/  IADD3 R14, P0, R15, R104, RZ ;  /* 0x000000680f0e7210 */ /* 0x000fca0007f1e0ff */
[----:B------:R-:W-:Y:S01]  /*3da0*/  IMAD.X R15, R5, 0x1, R105, P0 ;  /* 0x00000001050f7824 */ /* 0x000fe200000e0669 */
[----:B------:R-:W-:-:S04]  /*3db0*/  ISETP.GT.AND P0, PT, R4, 0x39, PT ;  /* 0x000000390400780c */ /* 0x000fc80003f04270 */
[----:B------:R-:W-:-:S13]  /*3dc0*/  ISETP.GT.AND P4, PT, R3, RZ, P0 ;  /* 0x000000ff0300720c */ /* 0x000fda0000784270 */
[----:B------:R-:W-:Y:S05]  /*3dd0*/  @!P4 BRA `(.L_x_90) ;  /* 0x000000000004c947 */ /* 0x000fea0003800000 */
[----:B------:R1:W5:Y:S02]  /*3de0*/  LDG.E.LTC128B.U16 R116, desc[UR38][R6.64+0x72] ;  /* 0x0000722606747981 */ /* 0x000364000c1e1520 */
.L_x_90:
[----:B------:R-:W-:Y:S05]  /*3df0*/  BSYNC B1 ;  /* 0x0000000000017941 */ /* 0x000fea0003800000 */
.L_x_89:
        /* <DEDUP_REMOVED lines=9> */
.L_x_92:
[----:B------:R-:W-:Y:S05]  /*3e90*/  BSYNC B1 ;  /* 0x0000000000017941 */ /* 0x000fea0003800000 */
.L_x_91:
        /* <DEDUP_REMOVED lines=9> */
.L_x_94:
[----:B------:R-:W-:Y:S05]  /*3f30*/  BSYNC B1 ;  /* 0x0000000000017941 */ /* 0x000fea0003800000 */
.L_x_93:
[----:B-----5:R-:W-:-:S04]  /*3f40*/  IMAD.U32 R4, R116, 0x10000, RZ ;  /* 0x0001000074047824 */ /* 0x020fc800078e00ff */
[----:B------:R-:W-:-:S04]  /*3f50*/  FMUL R4, R4, R91 ;  /* 0x0000005b04047220 */ /* 0x000fc80000400000 */
[----:B------:R-:W-:-:S05]  /*3f60*/  FFMA R4, R87, R90, R4 ;  /* 0x0000005a57047223 */ /* 0x000fca0000000004 */
[----:B------:R-:W-:-:S04]  /*3f70*/  F2FP.BF16.F32.PACK_AB R4, RZ, R4 ;  /* 0x00000004ff04723e */ /* 0x000fc800000010ff */
[----:B-1-34-:R-:W-:-:S05]  /*3f80*/  PRMT R6, R4, 0x7610, R6 ;  /* 0x0000761004067816 */ /* 0x01afca0000000006 */
[----:B------:R1:W-:Y:S01]  /*3f90*/  @P4 STG.E.U16 desc[UR38][R58.64+0x72], R6 ;  /* 0x000072063a004986 */ /* 0x0003e2000c101526 */
[----:B------:R-:W-:-:S13]  /*3fa0*/  ISETP.GT.AND P4, PT, R3, 0x80, P6 ;  /* 0x000000800300780c */ /* 0x000fda0003784270 */
[----:B------:R-:W3:Y:S01]  /*3fb0*/  @P4 LDG.E.LTC128B.U16 R116, desc[UR38][R62.64] ;  /* 0x000000263e744981 */ /* 0x000ee2000c1e1520 */
[----:B------:R-:W-:Y:S01]  /*3fc0*/  BSSY B1, `(.L_x_95) ;  /* 0x000000a000017945 */ /* 0x000fe20003800000 */
[----:B---3--:R-:W-:-:S04]  /*3fd0*/  IMAD.U32 R4, R116, 0x10000, RZ ;  /* 0x0001000074047824 */ /* 0x008fc800078e00ff */
[----:B------:R-:W-:-:S04]  /*3fe0*/  FMUL R5, R4, R91 ;  /* 0x0000005b04057220 */ /* 0x000fc80000400000 */
[----:B------:R-:W-:-:S05]  /*3ff0*/  FFMA R5, R24, R90, R5 ;  /* 0x0000005a18057223 */ /* 0x000fca0000000005 */
[----:B------:R-:W-:-:S05]  /*4000*/  F2FP.BF16.F32.PACK_AB R5, RZ, R5 ;  /* 0x00000005ff05723e */ /* 0x000fca00000010ff */
[----:B------:R1:W-:Y:S01]  /*4010*/  @P4 STG.E.U16 desc[UR38][R14.64], R5 ;  /* 0x000000050e004986 */ /* 0x0003e2000c101526 */
[----:B------:R-:W-:-:S04]  /*4020*/  ISETP.NE.AND P4, PT, R118, RZ, PT ;  /* 0x000000ff7600720c */ /* 0x000fc80003f85270 */
[----:B------:R-:W-:-:S13]  /*4030*/  ISETP.GT.AND P4, PT, R3, 0x80, P4 ;  /* 0x000000800300780c */ /* 0x000fda0002784270 */
[----:B-1----:R-:W-:Y:S05]  /*4040*/  @!P4 BRA `(.L_x_96) ;  /* 0x000000000004c947 */ /* 0x002fea0003800000 */
[----:B------:R1:W5:Y:S02]  /*4050*/  LDG.E.LTC128B.U16 R116, desc[UR38][R60.64+0x2] ;  /* 0x000002263c747981 */ /* 0x000364000c1e1520 */
.L_x_96:
[----:B------:R-:W-:Y:S05]  /*4060*/  BSYNC B1 ;  /* 0x0000000000017941 */ /* 0x000fea0003800000 */
.L_x_95:
[----:B-----5:R-:W-:Y:S01]  /*4070*/  IMAD.U32 R4, R116, 0x10000, RZ ;  /* 0x0001000074047824 */ /* 0x020fe200078e00ff */
[----:B------:R-:W-:Y:S01]  /*4080*/  ISETP.GT.AND P6, PT, R3, 0x88, P6 ;  /* 0x000000880300780c */ /* 0x000fe200037c4270 */
        /* <DEDUP_REMOVED lines=8> */
[----:B------:R-:W-:Y:S05]  /*4110*/  @!P6 BRA `(.L_x_98) ;  /* 0x000000000004e947 */ /* 0x000fea0003800000 */
[----:B------:R4:W5:Y:S02]  /*4120*/  LDG.E.LTC128B.U16 R116, desc[UR38][R8.64] ;  /* 0x0000002608747981 */ /* 0x000964000c1e1520 */
.L_x_98:
[----:B------:R-:W-:Y:S05]  /*4130*/  BSYNC B1 ;  /* 0x0000000000017941 */ /* 0x000fea0003800000 */
.L_x_97:
[----:B---3-5:R-:W-:Y:S01]  /*4140*/  IMAD.U32 R4, R116, 0x10000, RZ ;  /* 0x0001000074047824 */ /* 0x028fe200078e00ff */
[----:B------:R-:W-:Y:S01]  /*4150*/  ISETP.NE.AND P4, PT, R118, RZ, PT ;  /* 0x000000ff7600720c */ /* 0x000fe20003f85270 */
[----:B------:R-:W-:Y:S02]  /*4160*/  BSSY B1, `(.L_x_99) ;  /* 0x0000008000017945 */ /* 0x000fe40003800000 */
[----:B------:R-:W-:Y:S01]  /*4170*/  FMUL R5, R4, R91 ;  /* 0x0000005b04057220 */ /* 0x000fe20000400000 */
[----:B------:R-:W-:-:S03]  /*4180*/  ISETP.GT.AND P4, PT, R3, 0x88, P4 ;  /* 0x000000880300780c */ /* 0x000fc60002784270 */
[----:B------:R-:W-:-:S05]  /*4190*/  FFMA R5, R26, R90, R5 ;  /* 0x0000005a1a057223 */ /* 0x000fca0000000005 */
[----:B------:R-:W-:-:S05]  /*41a0*/  F2FP.BF16.F32.PACK_AB R5, RZ, R5 ;  /* 0x00000005ff05723e */ /* 0x000fca00000010ff */
[----:B------:R3:W-:Y:S01]  /*41b0*/  @P6 STG.E.U16 desc[UR38][R20.64], R5 ;  /* 0x0000000514006986 */ /* 0x0007e2000c101526 */
[----:B------:R-:W-:Y:S05]  /*41c0*/  @!P4 BRA `(.L_x_100) ;  /* 0x000000000004c947 */ /* 0x000fea0003800000 */
[----:B------:R0:W5:Y:S02]  /*41d0*/  LDG.E.LTC128B.U16 R116, desc[UR38][R12.64+0x2] ;  /* 0x000002260c747981 */ /* 0x000164000c1e1520 */
.L_x_100:
[----:B------:R-:W-:Y:S05]  /*41e0*/  BSYNC B1 ;  /* 0x0000000000017941 */ /* 0x000fea0003800000 */
.L_x_99:
[----:B-----5:R-:W-:Y:S01]  /*41f0*/  IMAD.U32 R4, R116, 0x10000, RZ ;  /* 0x0001000074047824 */ /* 0x020fe200078e00ff */
[----:B------:R-:W-:Y:S01]  /*4200*/  ISETP.NE.AND P6, PT, R117, RZ, PT ;  /* 0x000000ff7500720c */ /* 0x000fe20003fc5270 */
[----:B------:R-:W-:Y:S02]  /*4210*/  BSSY B1, `(.L_x_101) ;  /* 0x0000008000017945 */ /* 0x000fe40003800000 */
[----:B------:R-:W-:-:S04]  /*4220*/  FMUL R4, R4, R91 ;  /* 0x0000005b04047220 */ /* 0x000fc80000400000 */
[----:B------:R-:W-:-:S05]  /*4230*/  FFMA R4, R27, R90, R4 ;  /* 0x0000005a1b047223 */ /* 0x000fca0000000004 */
[----:B------:R-:W-:-:S05]  /*4240*/  F2FP.BF16.F32.PACK_AB R4, RZ, R4 ;  /* 0x00000004ff04723e */ /* 0x000fca00000010ff */
[----:B------:R0:W-:Y:S01]  /*4250*/  @P4 STG.E.U16 desc[UR38][R64.64+0x2], R4 ;  /* 0x0000020440004986 */ /* 0x0001e2000c101526 */
[----:B------:R-:W-:-:S13]  /*4260*/  ISETP.GT.AND P4, PT, R3, 0x80, P6 ;  /* 0x000000800300780c */ /* 0x000fda0003784270 */
[----:B0-----:R-:W-:Y:S05]  /*4270*/  @!P4 BRA `(.L_x_102) ;  /* 0x000000000004c947 */ /* 0x001fea0003800000 */
[----:B------:R0:W5:Y:S02]  /*4280*/  LDG.E.LTC128B.U16 R116, desc[UR38][R60.64+0x10] ;  /* 0x000010263c747981 */ /* 0x000164000c1e1520 */
.L_x_102:
[----:B------:R-:W-:Y:S05]  /*4290*/  BSYNC B1 ;  /* 0x0000000000017941 */ /* 0x000fea0003800000 */
.L_x_101:
[----:B-----5:R-:W-:Y:S01]  /*42a0*/  IMAD.U32 R4, R116, 0x10000, RZ ;  /* 0x0001000074047824 */ /* 0x020fe200078e00ff */
[----:B------:R-:W-:Y:S01]  /*42b0*/  ISETP.NE.AND P6, PT, R119, RZ, PT ;  /* 0x000000ff7700720c */ /* 0x000fe20003fc5270 */
[----:B------:R-:W-:Y:S02]  /*42c0*/  BSSY B1, `(.L_x_103) ;  /* 0x000000b000017945 */ /* 0x000fe40003800000 */
[----:B---3--:R-:W-:Y:S01]  /*42d0*/  FMUL R5, R4, R91 ;  /* 0x0000005b04057220 */ /* 0x008fe20000400000 */
[----:B------:R-:W-:-:S03]  /*42e0*/  @P4 IMAD.MOV.U32 R4, RZ, RZ, R14 ;  /* 0x000000ffff044224 */ /* 0x000fc600078e000e */
[----:B------:R-:W-:-:S05]  /*42f0*/  FFMA R5, R28, R90, R5 ;  /* 0x0000005a1c057223 */ /* 0x000fca0000000005 */
[----:B------:R-:W-:-:S04]  /*4300*/  F2FP.BF16.F32.PACK_AB R5, RZ, R5 ;  /* 0x00000005ff05723e */ /* 0x000fc800000010ff */
[----:B------:R-:W-:Y:S01]  /*4310*/  PRMT R6, R5, 0x7610, R6 ;  /* 0x0000761005067816 */ /* 0x000fe20000000006 */
[----:B------:R-:W-:-:S05]  /*4320*/  @P4 IMAD.MOV.U32 R5, RZ, RZ, R15 ;  /* 0x000000ffff054224 */ /* 0x000fca00078e000f */
[----:B------:R3:W-:Y:S01]  /*4330*/  @P4 STG.E.U16 desc[UR38][R4.64+0x10], R6 ;  /* 0x0000100604004986 */ /* 0x0007e2000c101526 */
[----:B------:R-:W-:-:S13]  /*4340*/  ISETP.GT.AND P4, PT, R3, 0x80, P6 ;  /* 0x000000800300780c */ /* 0x000fda0003784270 */
[----:B---3--:R-:W-:Y:S05]  /*4350*/  @!P4 BRA `(.L_x_104) ;  /* 0x000000000004c947 */ /* 0x008fea0003800000 */
[----:B------:R3:W5:Y:S02]  /*4360*/  LDG.E.LTC128B.U16 R116, desc[UR38][R60.64+0x12] ;  /* 0x000012263c747981 */ /* 0x000764000c1e1520 */
.L_x_104:
[----:B------:R-:W-:Y:S05]  /*4370*/  BSYNC B1 ;  /* 0x0000000000017941 */ /* 0x000fea0003800000 */
.L_x_103:
[----:B-----5:R-:W-:Y:S01]  /*4380*/  IMAD.U32 R4, R116, 0x10000, RZ ;  /* 0x0001000074047824 */ /* 0x020fe200078e00ff */
[----:B------:R-:W-:Y:S01]  /*4390*/  BSSY B1, `(.L_x_105) ;  /* 0x000000c000017945 */ /* 0x000fe20003800000 */
[----:B------:R-:W-:Y:S02]  /*43a0*/  @P4 IMAD.MOV.U32 R5, RZ, RZ, R15 ;  /* 0x000000ffff054224 */ /* 0x000fe400078e000f */
[----:B------:R-:W-:-:S04]  /*43b0*/  FMUL R4, R4, R91 ;  /* 0x0000005b04047220 */ /* 0x000fc80000400000 */
[----:B------:R-:W-:-:S05]  /*43c0*/  FFMA R4, R29, R90, R4 ;  /* 0x0000005a1d047223 */ /* 0x000fca0000000004 */
[----:B------:R-:W-:-:S04]  /*43d0*/  F2FP.BF16.F32.PACK_AB R4, RZ, R4 ;  /* 0x00000004ff04723e */ /* 0x000fc800000010ff */
[----:B------:R-:W-:Y:S01]  /*43e0*/  PRMT R6, R4, 0x7610, R6 ;  /* 0x0000761004067816 */ /* 0x000fe20000000006 */
[----:B------:R-:W-:-:S05]  /*43f0*/  @P4 IMAD.MOV.U32 R4, RZ, RZ, R14 ;  /* 0x000000ffff044224 */ /* 0x000fca00078e000e */
[----:B------:R0:W-:Y:S01]  /*4400*/  @P4 STG.E.U16 desc[UR38][R4.64+0x12], R6 ;  /* 0x0000120604004986 */ /* 0x0001e2000c101526 */
[----:B------:R-:W-:-:S04]  /*4410*/  ISETP.NE.AND P4, PT, R117, RZ, PT ;  /* 0x000000ff7500720c */ /* 0x000fc80003f85270 */
[----:B------:R-:W-:-:S13]  /*4420*/  ISETP.GT.AND P4, PT, R3, 0x88, P4 ;  /* 0x000000880300780c */ /* 0x000fda0002784270 */
[----:B0-----:R-:W-:Y:S05]  /*4430*/  @!P4 BRA `(.L_x_106) ;  /* 0x000000000004c947 */ /* 0x001fea0003800000 */
[----:B------:R0:W5:Y:S02]  /*4440*/  LDG.E.LTC128B.U16 R116, desc[UR38][R12.64+0x10] ;  /* 0x000010260c747981 */ /* 0x000164000c1e1520 */
.L_x_106:
[----:B------:R-:W-:Y:S05]  /*4450*/  BSYNC B1 ;  /* 0x0000000000017941 */ /* 0x000fea0003800000 */
.L_x_105:
        /* <DEDUP_REMOVED lines=9> */
.L_x_108:
[----:B------:R-:W-:Y:S05]  /*44f0*/  BSYNC B1 ;  /* 0x0000000000017941 */ /* 0x000fea0003800000 */
.L_x_107:
[----:B-----5:R-:W-:Y:S01]  /*4500*/  IMAD.U32 R4, R116, 0x10000, RZ ;  /* 0x0001000074047824 */ /* 0x020fe200078e00ff */
[----:B------:R-:W-:Y:S01]  /*4510*/  ISETP.NE.AND P6, PT, R120, RZ, PT ;  /* 0x000000ff7800720c */ /* 0x000fe20003fc5270 */
        /* <DEDUP_REMOVED lines=8> */
[----:B------:R-:W-:-:S13]  /*45a0*/  ISETP.GT.AND P4, PT, R3, 0x80, P6 ;  /* 0x000000800300780c */ /* 0x000fda0003784270 */
[----:B0-----:R-:W-:Y:S05]  /*45b0*/  @!P4 BRA `(.L_x_110) ;  /* 0x000000000004c947 */ /* 0x001fea0003800000 */
[----:B------:R0:W5:Y:S02]  /*45c0*/  LDG.E.LTC128B.U16 R116, desc[UR38][R60.64+0x20] ;  /* 0x000020263c747981 */ /* 0x000164000c1e1520 */
.L_x_110:
[----:B------:R-:W-:Y:S05]  /*45d0*/  BSYNC B1 ;  /* 0x0000000000017941 */ /* 0x000fea0003800000 */
.L_x_109:
[----:B-----5:R-:W-:Y:S01]  /*45e0*/  IMAD.U32 R4, R116, 0x10000, RZ ;  /* 0x0001000074047824 */ /* 0x020fe200078e00ff */
[----:B------:R-:W-:Y:S01]  /*45f0*/  ISETP.NE.AND P6, PT, R23, RZ, PT ;  /* 0x000000ff1700720c */ /* 0x000fe20003fc5270 */
[----:B------:R-:W-:Y:S02]  /*4600*/  BSSY B1, `(.L_x_111) ;  /* 0x000000b000017945 */ /* 0x000fe40003800000 */
[----:B------:R-:W-:Y:S01]  /*4610*/  FMUL R5, R4, R91 ;  /* 0x0000005b04057220 */ /* 0x000fe20000400000 */
[----:B------:R-:W-:-:S03]  /*4620*/  @P4 IMAD.MOV.U32 R4, RZ, RZ, R14 ;  /* 0x000000ffff044224 */ /* 0x000fc600078e000e */
        /* <DEDUP_REMOVED lines=8> */
.L_x_112:
[----:B------:R-:W-:Y:S05]  /*46b0*/  BSYNC B1 ;  /* 0x0000000000017941 */ /* 0x000fea0003800000 */
.L_x_111:
        /* <DEDUP_REMOVED lines=13> */
.L_x_114:
[----:B------:R-:W-:Y:S05]  /*4790*/  BSYNC B1 ;  /* 0x0000000000017941 */ /* 0x000fea0003800000 */
.L_x_113:
[----:B-----5:R-:W-:Y:S01]  /*47a0*/  IMAD.U32 R4, R116, 0x10000, RZ ;  /* 0x0001000074047824 */ /* 0x020fe200078e00ff */
[----:B------:R-:W-:Y:S03]  /*47b0*/  BSSY B1, `(.L_x_115) ;  /* 0x000000b000017945 */ /* 0x000fe60003800000 */
        /* <DEDUP_REMOVED lines=10> */
.L_x_116:
[----:B------:R-:W-:Y:S05]  /*4860*/  BSYNC B1 ;  /* 0x0000000000017941 */ /* 0x000fea0003800000 */
.L_x_115:
        /* <DEDUP_REMOVED lines=13> */
.L_x_118:
[----:B------:R-:W-:Y:S05]  /*4940*/  BSYNC B1 ;  /* 0x0000000000017941 */ /* 0x000fea0003800000 */
.L_x_117:
        /* <DEDUP_REMOVED lines=13> */
.L_x_120:
[----:B------:R-:W-:Y:S05]  /*4a20*/  BSYNC B1 ;  /* 0x0000000000017941 */ /* 0x000fea0003800000 */
.L_x_119:
        /* <DEDUP_REMOVED lines=13> */
.L_x_122:
[----:B------:R-:W-:Y:S05]  /*4b00*/  BSYNC B1 ;  /* 0x0000000000017941 */ /* 0x000fea0003800000 */
.L_x_121:
        /* <DEDUP_REMOVED lines=12> */
.L_x_124:
[----:B------:R-:W-:Y:S05]  /*4bd0*/  BSYNC B1 ;  /* 0x0000000000017941 */ /* 0x000fea0003800000 */
.L_x_123:
        /* <DEDUP_REMOVED lines=13> */
.L_x_126:
[----:B------:R-:W-:Y:S05]  /*4cb0*/  BSYNC B1 ;  /* 0x0000000000017941 */ /* 0x000fea0003800000 */
.L_x_125:
        /* <DEDUP_REMOVED lines=13> */
.L_x_128:
[----:B------:R-:W-:Y:S05]  /*4d90*/  BSYNC B1 ;  /* 0x0000000000017941 */ /* 0x000fea0003800000 */
.L_x_127:
        /* <DEDUP_REMOVED lines=13> */
.L_x_130:
[----:B------:R-:W-:Y:S05]  /*4e70*/  BSYNC B1 ;  /* 0x0000000000017941 */ /* 0x000fea0003800000 */
.L_x_129:
        /* <DEDUP_REMOVED lines=12> */
.L_x_132:
[----:B------:R-:W-:Y:S05]  /*4f40*/  BSYNC B1 ;  /* 0x0000000000017941 */ /* 0x000fea0003800000 */
.L_x_131:
        /* <DEDUP_REMOVED lines=13> */
.L_x_134:
[----:B------:R-:W-:Y:S05]  /*5020*/  BSYNC B1 ;  /* 0x0000000000017941 */ /* 0x000fea0003800000 */
.L_x_133:
        /* <DEDUP_REMOVED lines=12> */
.L_x_136:
[----:B------:R-:W-:Y:S05]  /*50f0*/  BSYNC B1 ;  /* 0x0000000000017941 */ /* 0x000fea0003800000 */
.L_x_135:
        /* <DEDUP_REMOVED lines=12> */
.L_x_138:
[----:B------:R-:W-:Y:S05]  /*51c0*/  BSYNC B1 ;  /* 0x0000000000017941 */ /* 0x000fea0003800000 */
.L_x_137:
[----:B-----5:R-:W-:Y:S01]  /*51d0*/  IMAD.U32 R4, R116, 0x10000, RZ ;  /* 0x0001000074047824 */ /* 0x020fe200078e00ff */
[----:B------:R-:W-:Y:S01]  /*51e0*/  ISETP.GT.AND P5, PT, R3, 0x88, P5 ;  /* 0x000000880300780c */ /* 0x000fe20002fa4270 */
        /* <DEDUP_REMOVED lines=8> */
[----:B------:R-:W-:Y:S05]  /*5270*/  @!P5 BRA `(.L_x_140) ;  /* 0x000000000004d947 */ /* 0x000fea0003800000 */
[----:B------:R0:W5:Y:S02]  /*5280*/  LDG.E.LTC128B.U16 R116, desc[UR38][R12.64+0x52] ;  /* 0x000052260c747981 */ /* 0x000164000c1e1520 */
.L_x_140:
[----:B------:R-:W-:Y:S05]  /*5290*/  BSYNC B1 ;  /* 0x0000000000017941 */ /* 0x000fea0003800000 */
.L_x_139:
[----:B0----5:R-:W-:Y:S01]  /*52a0*/  IMAD.U32 R4, R116, 0x10000, RZ ;  /* 0x0001000074047824 */ /* 0x021fe200078e00ff */
        /* <DEDUP_REMOVED lines=11> */
.L_x_142:
[----:B------:R-:W-:Y:S05]  /*5360*/  BSYNC B1 ;  /* 0x0000000000017941 */ /* 0x000fea0003800000 */
.L_x_141:
[----:B0----5:R-:W-:Y:S01]  /*5370*/  IMAD.U32 R4, R116, 0x10000, RZ ;  /* 0x0001000074047824 */ /* 0x021fe200078e00ff */
        /* <DEDUP_REMOVED lines=11> */
.L_x_144:
[----:B------:R-:W-:Y:S05]  /*5430*/  BSYNC B1 ;  /* 0x0000000000017941 */ /* 0x000fea0003800000 */
.L_x_143:
        /* <DEDUP_REMOVED lines=12> */
.L_x_146:
[----:B------:R-:W-:Y:S05]  /*5500*/  BSYNC B1 ;  /* 0x0000000000017941 */ /* 0x000fea0003800000 */
.L_x_145:
        /* <DEDUP_REMOVED lines=12> */
.L_x_148:
[----:B------:R-:W-:Y:S05]  /*55d0*/  BSYNC B1 ;  /* 0x0000000000017941 */ /* 0x000fea0003800000 */
.L_x_147:
        /* <DEDUP_REMOVED lines=12> */
.L_x_150:
[----:B------:R-:W-:Y:S05]  /*56a0*/  BSYNC B1 ;  /* 0x0000000000017941 */ /* 0x000fea0003800000 */
.L_x_149:
        /* <DEDUP_REMOVED lines=12> */
.L_x_152:
[----:B------:R-:W-:Y:S05]  /*5770*/  BSYNC B1 ;  /* 0x0000000000017941 */ /* 0x000fea0003800000 */
.L_x_151:
        /* <DEDUP_REMOVED lines=9> */
.L_x_154:
[----:B------:R-:W-:Y:S05]  /*5810*/  BSYNC B1 ;  /* 0x0000000000017941 */ /* 0x000fea0003800000 */
.L_x_153:
        /* <DEDUP_REMOVED lines=12> */
.L_x_156:
[----:B------:R-:W-:Y:S05]  /*58e0*/  BSYNC B1 ;  /* 0x0000000000017941 */ /* 0x000fea0003800000 */
.L_x_155:
[----:B------:R-:W-:Y:S05]  /*58f0*/  @!P0 BRA `(.L_x_157) ;  /* 0x0000001400848947 */ /* 0x000fea0003800000 */
[----:B-----5:R-:W-:-:S04]  /*5900*/  IMAD.U32 R116, R116, 0x10000, RZ ;  /* 0x0001000074747824 */ /* 0x020fc800078e00ff */
[----:B------:R-:W-:-:S04]  /*5910*/  FMUL R116, R116, R91 ;  /* 0x0000005b74747220 */ /* 0x000fc80000400000 */
[----:B------:R-:W-:-:S05]  /*5920*/  FFMA R116, R55, R90, R116 ;  /* 0x0000005a37747223 */ /* 0x000fca0000000074 */
[----:B------:R-:W-:-:S05]  /*5930*/  F2FP.BF16.F32.PACK_AB R116, RZ, R116 ;  /* 0x00000074ff74723e */ /* 0x000fca00000010ff */
[----:B------:R0:W-:Y:S01]  /*5940*/  STG.E.U16 desc[UR38][R10.64+0x72], R116 ;  /* 0x000072740a007986 */ /* 0x0001e2000c101526 */
[----:B------:R-:W-:Y:S05]  /*5950*/  BRA `(.L_x_157) ;  /* 0x00000014006c7947 */ /* 0x000fea0003800000 */
.L_x_34:
[----:B------:R-:W-:Y:S01]  /*5960*/  ULDC.64 UR4, c[0x0][0x5c0] ;  /* 0x0001700000047ab9 */ /* 0x000fe20000000a00 */
[-C--:B------:R-:W-:Y:S01]  /*5970*/  FMUL R56, R56, R90.reuse ;  /* 0x0000005a38387220 */ /* 0x080fe20000400000 */
[----:B------:R-:W-:Y:S01]  /*5980*/  LEA R10, P1, R112, UR4, 0x1 ;  /* 0x00000004700a7c11 */ /* 0x000fe2000f8208ff */
[----:B------:R-:W-:Y:S01]  /*5990*/  IMAD.SHL.U32 R7, R92, 0x2, RZ ;  /* 0x000000025c077824 */ /* 0x000fe200078e00ff */
[----:B------:R-:W-:Y:S01]  /*59a0*/  ISETP.GT.AND P3, PT, R4, 0x1, PT ;  /* 0x000000010400780c */ /* 0x000fe20003f64270 */
[----:B------:R-:W-:Y:S01]  /*59b0*/  FMUL R57, R57, R90 ;  /* 0x0000005a39397220 */ /* 0x000fe20000400000 */
[----:B------:R-:W-:Y:S01]  /*59c0*/  F2FP.BF16.F32.PACK_AB R56, RZ, R56 ;  /* 0x00000038ff38723e */ /* 0x000fe200000010ff */
[-C--:B------:R-:W-:Y:S01]  /*59d0*/  FMUL R58, R58, R90.reuse ;  /* 0x0000005a3a3a7220 */ /* 0x080fe20000400000 */
[----:B------:R-:W-:Y:S01]  /*59e0*/  LEA.HI.X R11, R112, UR5, R105, 0x1, P1 ;  /* 0x00000005700b7c11 */ /* 0x000fe200088f0c69 */
[-C--:B------:R-:W-:Y:S01]  /*59f0*/  FMUL R59, R59, R90.reuse ;  /* 0x0000005a3b3b7220 */ /* 0x080fe20000400000 */
[----:B------:R-:W-:Y:S01]  /*5a00*/  ISETP.GT.AND P1, PT, R3, RZ, P3 ;  /* 0x000000ff0300720c */ /* 0x000fe20001f24270 */
[----:B------:R-:W-:Y:S01]  /*5a10*/  IMAD.SHL.U32 R23, R93, 0x2, RZ ;  /* 0x000000025d177824 */ /* 0x000fe200078e00ff */
[----:B------:R-:W-:Y:S01]  /*5a20*/  ISETP.GT.AND P2, PT, R3, 0x8, P6 ;  /* 0x000000080300780c */ /* 0x000fe20003744270 */
[----:B------:R-:W-:Y:S01]  /*5a30*/  @P0 STG.E.U16 desc[UR38][R10.64], R56 ;  /* 0x000000380a000986 */ /* 0x000fe2000c101526 */
[----:B------:R-:W-:Y:S01]  /*5a40*/  SHF.L.U64.HI R5, R92, 0x1, R95 ;  /* 0x000000015c057819 */ /* 0x000fe2000001025f */
[----:B------:R-:W-:Y:S01]  /*5a50*/  FMUL R60, R60, R90 ;  /* 0x0000005a3c3c7220 */ /* 0x000fe20000400000 */
[----:B------:R-:W-:Y:S01]  /*5a60*/  IADD3 R8, P0, R7, R10, RZ ;  /* 0x0000000a07087210 */ /* 0x000fe20007f1e0ff */
[-C--:B------:R-:W-:Y:S01]  /*5a70*/  FMUL R61, R61, R90.reuse ;  /* 0x0000005a3d3d7220 */ /* 0x080fe20000400000 */
[----:B------:R-:W-:Y:S01]  /*5a80*/  F2FP.BF16.F32.PACK_AB R57, RZ, R57 ;  /* 0x00000039ff39723e */ /* 0x000fe200000010ff */
[----:B------:R-:W-:Y:S01]  /*5a90*/  FMUL R63, R63, R90 ;  /* 0x0000005a3f3f7220 */ /* 0x000fe20000400000 */
[----:B------:R-:W-:Y:S01]  /*5aa0*/  F2FP.BF16.F32.PACK_AB R58, RZ, R58 ;  /* 0x0000003aff3a723e */ /* 0x000fe200000010ff */
[----:B------:R-:W-:Y:S01]  /*5ab0*/  IMAD.X R9, R5, 0x1, R11, P0 ;  /* 0x0000000105097824 */ /* 0x000fe200000e060b */
[----:B------:R-:W-:Y:S01]  /*5ac0*/  ISETP.GT.AND P0, PT, R3, 0x8, P3 ;  /* 0x000000080300780c */ /* 0x000fe20001f04270 */
[----:B------:R-:W-:Y:S01]  /*5ad0*/  @P1 STG.E.U16 desc[UR38][R10.64+0x2], R57 ;  /* 0x000002390a001986 */ /* 0x000fe2000c101526 */
[----:B------:R-:W-:Y:S01]  /*5ae0*/  F2FP.BF16.F32.PACK_AB R59, RZ, R59 ;  /* 0x0000003bff3b723e */ /* 0x000fe200000010ff */
[----:B------:R-:W-:Y:S01]  /*5af0*/  FMUL R62, R62, R90 ;  /* 0x0000005a3e3e7220 */ /* 0x000fe20000400000 */
[----:B------:R-:W-:Y:S01]  /*5b00*/  SHF.L.U64.HI R13, R93, 0x1, R94 ;  /* 0x000000015d0d7819 */ /* 0x000fe2000001025e */
[----:B------:R-:W-:Y:S01]  /*5b10*/  @P2 STG.E.U16 desc[UR38][R8.64], R58 ;  /* 0x0000003a08002986 */ /* 0x000fe2000c101526 */
[----:B------:R-:W-:Y:S01]  /*5b20*/  IADD3 R6, P1, P2, R23, R10, R7 ;  /* 0x0000000a17067210 */ /* 0x000fe20007a3e007 */
[-C--:B------:R-:W-:Y:S01]  /*5b30*/  FMUL R64, R64, R90.reuse ;  /* 0x0000005a40407220 */ /* 0x080fe20000400000 */
[C---:B------:R-:W-:Y:S01]  /*5b40*/  ISETP.GT.AND P4, PT, R4.reuse, 0x8, PT ;  /* 0x000000080400780c */ /* 0x040fe20003f84270 */
[-C--:B------:R-:W-:Y:S01]  /*5b50*/  FMUL R65, R65, R90.reuse ;  /* 0x0000005a41417220 */ /* 0x080fe20000400000 */
[----:B------:R-:W-:Y:S01]  /*5b60*/  ISETP.GT.AND P3, PT, R4, 0x9, PT ;  /* 0x000000090400780c */ /* 0x000fe20003f64270 */
[-C--:B------:R-:W-:Y:S01]  /*5b70*/  FMUL R66, R66, R90.reuse ;  /* 0x0000005a42427220 */ /* 0x080fe20000400000 */
[----:B------:R-:W-:Y:S01]  /*5b80*/  IADD3.X R7, R13, R11, R5, P1, P2 ;  /* 0x0000000b0d077210 */ /* 0x000fe20000fe4405 */
[----:B------:R-:W-:Y:S01]  /*5b90*/  @P0 STG.E.U16 desc[UR38][R8.64+0x2], R59 ;  /* 0x0000023b08000986 */ /* 0x000fe2000c101526 */
[----:B------:R-:W-:Y:S01]  /*5ba0*/  ISETP.GT.AND P1, PT, R3, RZ, P4 ;  /* 0x000000ff0300720c */ /* 0x000fe20002724270 */
[-C--:B------:R-:W-:Y:S01]  /*5bb0*/  FMUL R67, R67, R90.reuse ;  /* 0x0000005a43437220 */ /* 0x080fe20000400000 */
[----:B------:R-:W-:Y:S01]  /*5bc0*/  ISETP.GT.AND P0, PT, R3, RZ, P3 ;  /* 0x000000ff0300720c */ /* 0x000fe20001f04270 */
[----:B------:R-:W-:Y:S01]  /*5bd0*/  FMUL R68, R68, R90 ;  /* 0x0000005a44447220 */ /* 0x000fe20000400000 */
[----:B------:R-:W-:Y:S01]  /*5be0*/  F2FP.BF16.F32.PACK_AB R60, RZ, R60 ;  /* 0x0000003cff3c723e */ /* 0x000fe200000010ff */
[-C--:B------:R-:W-:Y:S01]  /*5bf0*/  FMUL R69, R69, R90.reuse ;  /* 0x0000005a45457220 */ /* 0x080fe20000400000 */
[----:B------:R-:W-:Y:S01]  /*5c00*/  F2FP.BF16.F32.PACK_AB R61, RZ, R61 ;  /* 0x0000003dff3d723e */ /* 0x000fe200000010ff */
[-C--:B------:R-:W-:Y:S01]  /*5c10*/  FMUL R70, R70, R90.reuse ;  /* 0x0000005a46467220 */ /* 0x080fe20000400000 */
[----:B------:R-:W-:Y:S01]  /*5c20*/  F2FP.BF16.F32.PACK_AB R63, RZ, R63 ;  /* 0x0000003fff3f723e */ /* 0x000fe200000010ff */
[----:B------:R-:W-:Y:S01]  /*5c30*/  FMUL R71, R71, R90 ;  /* 0x0000005a47477220 */ /* 0x000fe20000400000 */
[----:B------:R-:W-:Y:S01]  /*5c40*/  F2FP.BF16.F32.PACK_AB R62, RZ, R62 ;  /* 0x0000003eff3e723e */ /* 0x000fe200000010ff */
[----:B------:R-:W-:Y:S01]  /*5c50*/  FMUL R72, R72, R90 ;  /* 0x0000005a48487220 */ /* 0x000fe20000400000 */
[----:B------:R-:W-:Y:S01]  /*5c60*/  F2FP.BF16.F32.PACK_AB R64, RZ, R64 ;  /* 0x00000040ff40723e */ /* 0x000fe200000010ff */
[----:B------:R-:W-:Y:S01]  /*5c70*/  @P1 STG.E.U16 desc[UR38][R10.64+0x10], R60 ;  /* 0x0000103c0a001986 */ /* 0x000fe2000c101526 */
[----:B------:R-:W-:Y:S01]  /*5c80*/  ISETP.GT.AND P1, PT, R3, 0x8, P4 ;  /* 0x000000080300780c */ /* 0x000fe20002724270 */
[-C--:B------:R-:W-:Y:S01]  /*5c90*/  FMUL R73, R73, R90.reuse ;  /* 0x0000005a49497220 */ /* 0x080fe20000400000 */
[----:B------:R-:W-:Y:S01]  /*5ca0*/  ISETP.GT.AND P2, PT, R4, 0x11, PT ;  /* 0x000000110400780c */ /* 0x000fe20003f44270 */
[----:B------:R-:W-:Y:S01]  /*5cb0*/  @P0 STG.E.U16 desc[UR38][R10.64+0x12], R61 ;  /* 0x0000123d0a000986 */ /* 0x000fe2000c101526 */
[----:B------:R-:W-:Y:S01]  /*5cc0*/  ISETP.GT.AND P0, PT, R3, 0x8, P3 ;  /* 0x000000080300780c */ /* 0x000fe20001f04270 */
[-C--:B------:R-:W-:Y:S01]  /*5cd0*/  FMUL R74, R74, R90.reuse ;  /* 0x0000005a4a4a7220 */ /* 0x080fe20000400000 */
[----:B------:R-:W-:Y:S01]  /*5ce0*/  ISETP.GT.AND P3, PT, R4, 0x10, PT ;  /* 0x000000100400780c */ /* 0x000fe20003f64270 */
[-C--:B------:R-:W-:Y:S01]  /*5cf0*/  FMUL R75, R75, R90.reuse ;  /* 0x0000005a4b4b7220 */ /* 0x080fe20000400000 */
[----:B------:R-:W-:Y:S01]  /*5d00*/  F2FP.BF16.F32.PACK_AB R65, RZ, R65 ;  /* 0x00000041ff41723e */ /* 0x000fe200000010ff */
[----:B------:R-:W-:Y:S01]  /*5d10*/  FMUL R76, R76, R90 ;  /* 0x0000005a4c4c7220 */ /* 0x000fe20000400000 */
[----:B------:R-:W-:Y:S01]  /*5d20*/  F2FP.BF16.F32.PACK_AB R66, RZ, R66 ;  /* 0x00000042ff42723e */ /* 0x000fe200000010ff */
[----:B------:R-:W-:Y:S01]  /*5d30*/  FMUL R77, R77, R90 ;  /* 0x0000005a4d4d7220 */ /* 0x000fe20000400000 */
[----:B------:R-:W-:Y:S01]  /*5d40*/  F2FP.BF16.F32.PACK_AB R67, RZ, R67 ;  /* 0x00000043ff43723e */ /* 0x000fe200000010ff */
[----:B------:R-:W-:Y:S01]  /*5d50*/  @P1 STG.E.U16 desc[UR38][R8.64+0x10], R62 ;  /* 0x0000103e08001986 */ /* 0x000fe2000c101526 */
[----:B------:R-:W-:Y:S01]  /*5d60*/  F2FP.BF16.F32.PACK_AB R68, RZ, R68 ;  /* 0x00000044ff44723e */ /* 0x000fe200000010ff */
[-C--:B------:R-:W-:Y:S01]  /*5d70*/  FMUL R78, R78, R90.reuse ;  /* 0x0000005a4e4e7220 */ /* 0x080fe20000400000 */
[----:B------:R-:W-:Y:S01]  /*5d80*/  ISETP.GT.AND P1, PT, R4, 0x19, PT ;  /* 0x000000190400780c */ /* 0x000fe20003f24270 */
[----:B------:R-:W-:Y:S01]  /*5d90*/  @P0 STG.E.U16 desc[UR38][R8.64+0x12], R63 ;  /* 0x0000123f08000986 */ /* 0x000fe2000c101526 */
[----:B------:R-:W-:Y:S01]  /*5da0*/  ISETP.GT.AND P0, PT, R3, RZ, P3 ;  /* 0x000000ff0300720c */ /* 0x000fe20001f04270 */
[-C--:B------:R-:W-:Y:S01]  /*5db0*/  FMUL R79, R79, R90.reuse ;  /* 0x0000005a4f4f7220 */ /* 0x080fe20000400000 */
[----:B------:R-:W-:Y:S01]  /*5dc0*/  F2FP.BF16.F32.PACK_AB R69, RZ, R69 ;  /* 0x00000045ff45723e */ /* 0x000fe200000010ff */
[----:B------:R-:W-:Y:S01]  /*5dd0*/  FMUL R80, R80, R90 ;  /* 0x0000005a50507220 */ /* 0x000fe20000400000 */
[----:B------:R-:W-:Y:S01]  /*5de0*/  F2FP.BF16.F32.PACK_AB R70, RZ, R70 ;  /* 0x00000046ff46723e */ /* 0x000fe200000010ff */
        /* <DEDUP_REMOVED lines=8> */
[----:B------:R-:W-:Y:S01]  /*5e70*/  @P0 STG.E.U16 desc[UR38][R10.64+0x20], R64 ;  /* 0x000020400a000986 */ /* 0x000fe2000c101526 */
[----:B------:R-:W-:Y:S01]  /*5e80*/  ISETP.GT.AND P0, PT, R3, RZ, P2 ;  /* 0x000000ff0300720c */ /* 0x000fe20001704270 */
[-C--:B------:R-:W-:Y:S01]  /*5e90*/  FMUL R85, R85, R90.reuse ;  /* 0x0000005a55557220 */ /* 0x080fe20000400000 */
[----:B------:R-:W-:Y:S01]  /*5ea0*/  F2FP.BF16.F32.PACK_AB R75, RZ, R75 ;  /* 0x0000004bff4b723e */ /* 0x000fe200000010ff */
[-C--:B------:R-:W-:Y:S01]  /*5eb0*/  FMUL R86, R86, R90.reuse ;  /* 0x0000005a56567220 */ /* 0x080fe20000400000 */
[----:B------:R-:W-:Y:S01]  /*5ec0*/  ISETP.GT.AND P5, PT, R4, 0x28, PT ;  /* 0x000000280400780c */ /* 0x000fe20003fa4270 */
[----:B------:R-:W-:Y:S01]  /*5ed0*/  FMUL R87, R87, R90 ;  /* 0x0000005a57577220 */ /* 0x000fe20000400000 */
[----:B------:R-:W-:Y:S01]  /*5ee0*/  F2FP.BF16.F32.PACK_AB R76, RZ, R76 ;  /* 0x0000004cff4c723e */ /* 0x000fe200000010ff */
[-C--:B------:R-:W-:Y:S01]  /*5ef0*/  FMUL R24, R24, R90.reuse ;  /* 0x0000005a18187220 */ /* 0x080fe20000400000 */
[----:B------:R-:W-:Y:S01]  /*5f00*/  ISETP.GT.AND P4, PT, R4, 0x29, PT ;  /* 0x000000290400780c */ /* 0x000fe20003f84270 */
[-C--:B------:R-:W-:Y:S01]  /*5f10*/  FMUL R25, R25, R90.reuse ;  /* 0x0000005a19197220 */ /* 0x080fe20000400000 */
[----:B------:R-:W-:Y:S01]  /*5f20*/  F2FP.BF16.F32.PACK_AB R77, RZ, R77 ;  /* 0x0000004dff4d723e */ /* 0x000fe200000010ff */
[----:B------:R-:W-:Y:S01]  /*5f30*/  FMUL R26, R26, R90 ;  /* 0x0000005a1a1a7220 */ /* 0x000fe20000400000 */
[----:B------:R-:W-:Y:S01]  /*5f40*/  F2FP.BF16.F32.PACK_AB R78, RZ, R78 ;  /* 0x0000004eff4e723e */ /* 0x000fe200000010ff */
[----:B------:R-:W-:Y:S01]  /*5f50*/  @P0 STG.E.U16 desc[UR38][R10.64+0x22], R65 ;  /* 0x000022410a000986 */ /* 0x000fe2000c101526 */
[----:B------:R-:W-:Y:S01]  /*5f60*/  ISETP.GT.AND P0, PT, R3, 0x8, P3 ;  /* 0x000000080300780c */ /* 0x000fe20001f04270 */
[-C--:B------:R-:W-:Y:S01]  /*5f70*/  FMUL R27, R27, R90.reuse ;  /* 0x0000005a1b1b7220 */ /* 0x080fe20000400000 */
[----:B------:R-:W-:Y:S01]  /*5f80*/  F2FP.BF16.F32.PACK_AB R79, RZ, R79 ;  /* 0x0000004fff4f723e */ /* 0x000fe200000010ff */
[-C--:B------:R-:W-:Y:S01]  /*5f90*/  FMUL R28, R28, R90.reuse ;  /* 0x0000005a1c1c7220 */ /* 0x080fe20000400000 */
[----:B------:R-:W-:Y:S01]  /*5fa0*/  ISETP.GT.AND P3, PT, R4, 0x30, PT ;  /* 0x000000300400780c */ /* 0x000fe20003f64270 */
        /* <DEDUP_REMOVED lines=8> */
[----:B------:R-:W-:Y:S01]  /*6030*/  @P0 STG.E.U16 desc[UR38][R8.64+0x20], R66 ;  /* 0x0000204208000986 */ /* 0x000fe2000c101526 */
[----:B------:R-:W-:Y:S01]  /*6040*/  ISETP.GT.AND P0, PT, R3, 0x8, P2 ;  /* 0x000000080300780c */ /* 0x000fe20001704270 */
[-C--:B------:R-:W-:Y:S01]  /*6050*/  FMUL R33, R33, R90.reuse ;  /* 0x0000005a21217220 */ /* 0x080fe20000400000 */
[----:B------:R-:W-:Y:S01]  /*6060*/  ISETP.GT.AND P2, PT, R4, 0x18, PT ;  /* 0x000000180400780c */ /* 0x000fe20003f44270 */
[----:B------:R-:W-:Y:S01]  /*6070*/  FMUL R34, R34, R90 ;  /* 0x0000005a22227220 */ /* 0x000fe20000400000 */
[----:B------:R-:W-:Y:S01]  /*6080*/  F2FP.BF16.F32.PACK_AB R84, RZ, R84 ;  /* 0x00000054ff54723e */ /* 0x000fe200000010ff */
[-C--:B------:R-:W-:Y:S01]  /*6090*/  FMUL R35, R35, R90.reuse ;  /* 0x0000005a23237220 */ /* 0x080fe20000400000 */
[----:B------:R-:W-:Y:S01]  /*60a0*/  P2R R5, PR, RZ, 0x20 ;  /* 0x00000020ff057803 */ /* 0x000fe20000000000 */
[-C--:B------:R-:W-:Y:S01]  /*60b0*/  FMUL R36, R36, R90.reuse ;  /* 0x0000005a24247220 */ /* 0x080fe20000400000 */
[----:B------:R-:W-:Y:S01]  /*60c0*/  F2FP.BF16.F32.PACK_AB R85, RZ, R85 ;  /* 0x00000055ff55723e */ /* 0x000fe200000010ff */
[----:B------:R-:W-:Y:S01]  /*60d0*/  FMUL R37, R37, R90 ;  /* 0x0000005a25257220 */ /* 0x000fe20000400000 */
[----:B------:R-:W-:Y:S01]  /*60e0*/  F2FP.BF16.F32.PACK_AB R86, RZ, R86 ;  /* 0x00000056ff56723e */ /* 0x000fe200000010ff */
[-C--:B------:R-:W-:Y:S01]  /*60f0*/  FMUL R38, R38, R90.reuse ;  /* 0x0000005a26267220 */ /* 0x080fe20000400000 */
[----:B------:R-:W-:Y:S01]  /*6100*/  F2FP.BF16.F32.PACK_AB R87, RZ, R87 ;  /* 0x00000057ff57723e */ /* 0x000fe200000010ff */
[----:B------:R-:W-:Y:S01]  /*6110*/  @P0 STG.E.U16 desc[UR38][R8.64+0x22], R67 ;  /* 0x0000224308000986 */ /* 0x000fe2000c101526 */
[----:B------:R-:W-:Y:S01]  /*6120*/  ISETP.GT.AND P0, PT, R3, RZ, P2 ;  /* 0x000000ff0300720c */ /* 0x000fe20001704270 */
        /* <DEDUP_REMOVED lines=36> */
[----:B------:R-:W-:Y:S01]  /*6370*/  FMUL R55, R55, R90 ;  /* 0x0000005a37377220 */ /* 0x000fe20000400000 */
[----:B------:R-:W-:-:S02]  /*6380*/  F2FP.BF16.F32.PACK_AB R39, RZ, R39 ;  /* 0x00000027ff27723e */ /* 0x000fc400000010ff */
[----:B------:R-:W-:Y:S01]  /*6390*/  F2FP.BF16.F32.PACK_AB R40, RZ, R40 ;  /* 0x00000028ff28723e */ /* 0x000fe200000010ff */
[----:B------:R-:W-:Y:S01]  /*63a0*/  @P0 STG.E.U16 desc[UR38][R8.64+0x30], R70 ;  /* 0x0000304608000986 */ /* 0x000fe2000c101526 */
[----:B------:R-:W-:Y:S02]  /*63b0*/  ISETP.GT.AND P0, PT, R3, 0x8, P1 ;  /* 0x000000080300780c */ /* 0x000fe40000f04270 */
[----:B------:R-:W-:Y:S02]  /*63c0*/  ISETP.GT.AND P1, PT, R4, 0x21, PT ;  /* 0x000000210400780c */ /* 0x000fe40003f24270 */
[----:B------:R-:W-:Y:S02]  /*63d0*/  F2FP.BF16.F32.PACK_AB R41, RZ, R41 ;  /* 0x00000029ff29723e */ /* 0x000fe400000010ff */
[----:B------:R-:W-:Y:S02]  /*63e0*/  F2FP.BF16.F32.PACK_AB R42, RZ, R42 ;  /* 0x0000002aff2a723e */ /* 0x000fe400000010ff */
[----:B------:R-:W-:-:S02]  /*63f0*/  F2FP.BF16.F32.PACK_AB R43, RZ, R43 ;  /* 0x0000002bff2b723e */ /* 0x000fc400000010ff */
[----:B------:R-:W-:Y:S02]  /*6400*/  F2FP.BF16.F32.PACK_AB R44, RZ, R44 ;  /* 0x0000002cff2c723e */ /* 0x000fe400000010ff */
[----:B------:R-:W-:Y:S01]  /*6410*/  F2FP.BF16.F32.PACK_AB R45, RZ, R45 ;  /* 0x0000002dff2d723e */ /* 0x000fe200000010ff */
[----:B------:R-:W-:Y:S01]  /*6420*/  @P0 STG.E.U16 desc[UR38][R8.64+0x32], R71 ;  /* 0x0000324708000986 */ /* 0x000fe2000c101526 */
[----:B------:R-:W-:Y:S02]  /*6430*/  ISETP.GT.AND P0, PT, R3, RZ, P2 ;  /* 0x000000ff0300720c */ /* 0x000fe40001704270 */
[----:B------:R-:W-:Y:S02]  /*6440*/  F2FP.BF16.F32.PACK_AB R46, RZ, R46 ;  /* 0x0000002eff2e723e */ /* 0x000fe400000010ff */
[----:B------:R-:W-:Y:S02]  /*6450*/  F2FP.BF16.F32.PACK_AB R47, RZ, R47 ;  /* 0x0000002fff2f723e */ /* 0x000fe400000010ff */
[----:B------:R-:W-:-:S02]  /*6460*/  F2FP.BF16.F32.PACK_AB R48, RZ, R48 ;  /* 0x00000030ff30723e */ /* 0x000fc400000010ff */
[----:B------:R-:W-:Y:S02]  /*6470*/  F2FP.BF16.F32.PACK_AB R49, RZ, R49 ;  /* 0x00000031ff31723e */ /* 0x000fe400000010ff */
[----:B------:R-:W-:Y:S02]  /*6480*/  F2FP.BF16.F32.PACK_AB R50, RZ, R50 ;  /* 0x00000032ff32723e */ /* 0x000fe400000010ff */
[----:B------:R-:W-:Y:S01]  /*6490*/  F2FP.BF16.F32.PACK_AB R51, RZ, R51 ;  /* 0x00000033ff33723e */ /* 0x000fe200000010ff */
[----:B------:R-:W-:Y:S01]  /*64a0*/  @P0 STG.E.U16 desc[UR38][R10.64+0x40], R72 ;  /* 0x000040480a000986 */ /* 0x000fe2000c101526 */
[----:B------:R-:W-:Y:S02]  /*64b0*/  ISETP.GT.AND P0, PT, R3, RZ, P1 ;  /* 0x000000ff0300720c */ /* 0x000fe40000f04270 */
[----:B------:R-:W-:Y:S02]  /*64c0*/  F2FP.BF16.F32.PACK_AB R52, RZ, R52 ;  /* 0x00000034ff34723e */ /* 0x000fe400000010ff */
[----:B------:R-:W-:-:S02]  /*64d0*/  F2FP.BF16.F32.PACK_AB R53, RZ, R53 ;  /* 0x00000035ff35723e */ /* 0x000fc400000010ff */
[----:B------:R-:W-:Y:S02]  /*64e0*/  F2FP.BF16.F32.PACK_AB R54, RZ, R54 ;  /* 0x00000036ff36723e */ /* 0x000fe400000010ff */
[----:B------:R-:W-:-:S05]  /*64f0*/  F2FP.BF16.F32.PACK_AB R55, RZ, R55 ;  /* 0x00000037ff37723e */ /* 0x000fca00000010ff */
[----:B------:R-:W-:Y:S01]  /*6500*/  @P0 STG.E.U16 desc[UR38][R10.64+0x42], R73 ;  /* 0x000042490a000986 */ /* 0x000fe2000c101526 */
[----:B------:R-:W-:Y:S02]  /*6510*/  ISETP.GT.AND P0, PT, R3, 0x8, P2 ;  /* 0x000000080300780c */ /* 0x000fe40001704270 */
[----:B------:R-:W-:-:S11]  /*6520*/  ISETP.GT.AND P2, PT, R4, 0x38, PT ;  /* 0x000000380400780c */ /* 0x000fd60003f44270 */
[----:B------:R-:W-:Y:S01]  /*6530*/  @P0 STG.E.U16 desc[UR38][R8.64+0x40], R74 ;  /* 0x0000404a08000986 */ /* 0x000fe2000c101526 */
[----:B------:R-:W-:-:S13]  /*6540*/  ISETP.GT.AND P0, PT, R3, 0x8, P1 ;  /* 0x000000080300780c */ /* 0x000fda0000f04270 */
[----:B------:R-:W-:Y:S01]  /*6550*/  @P0 STG.E.U16 desc[UR38][R8.64+0x42], R75 ;  /* 0x0000424b08000986 */ /* 0x000fe2000c101526 */
[----:B------:R-:W-:-:S13]  /*6560*/  ISETP.GT.AND P0, PT, R3, RZ, P5 ;  /* 0x000000ff0300720c */ /* 0x000fda0002f04270 */
[----:B------:R-:W-:Y:S01]  /*6570*/  @P0 STG.E.U16 desc[UR38][R10.64+0x50], R76 ;  /* 0x0000504c0a000986 */ /* 0x000fe2000c101526 */
[----:B------:R-:W-:-:S13]  /*6580*/  ISETP.GT.AND P0, PT, R3, RZ, P4 ;  /* 0x000000ff0300720c */ /* 0x000fda0002704270 */
[----:B------:R-:W-:Y:S01]  /*6590*/  @P0 STG.E.U16 desc[UR38][R10.64+0x52], R77 ;  /* 0x0000524d0a000986 */ /* 0x000fe2000c101526 */
[----:B------:R-:W-:-:S13]  /*65a0*/  ISETP.GT.AND P0, PT, R3, 0x8, P5 ;  /* 0x000000080300780c */ /* 0x000fda0002f04270 */
[----:B------:R-:W-:Y:S01]  /*65b0*/  @P0 STG.E.U16 desc[UR38][R8.64+0x50], R78 ;  /* 0x0000504e08000986 */ /* 0x000fe2000c101526 */
[----:B------:R-:W-:-:S13]  /*65c0*/  ISETP.GT.AND P0, PT, R3, 0x8, P4 ;  /* 0x000000080300780c */ /* 0x000fda0002704270 */
[----:B------:R-:W-:Y:S01]  /*65d0*/  @P0 STG.E.U16 desc[UR38][R8.64+0x52], R79 ;  /* 0x0000524f08000986 */ /* 0x000fe2000c101526 */
[----:B------:R-:W-:-:S13]  /*65e0*/  ISETP.GT.AND P0, PT, R3, RZ, P3 ;  /* 0x000000ff0300720c */ /* 0x000fda0001f04270 */
[----:B------:R-:W-:Y:S01]  /*65f0*/  @P0 STG.E.U16 desc[UR38][R10.64+0x60], R80 ;  /* 0x000060500a000986 */ /* 0x000fe2000c101526 */
[----:B------:R-:W-:-:S04]  /*6600*/  ISETP.GT.AND P0, PT, R4, 0x31, PT ;  /* 0x000000310400780c */ /* 0x000fc80003f04270 */
[----:B------:R-:W-:-:S13]  /*6610*/  ISETP.GT.AND P1, PT, R3, RZ, P0 ;  /* 0x000000ff0300720c */ /* 0x000fda0000724270 */
[----:B------:R-:W-:Y:S01]  /*6620*/  @P1 STG.E.U16 desc[UR38][R10.64+0x62], R81 ;  /* 0x000062510a001986 */ /* 0x000fe2000c101526 */
[----:B------:R-:W-:-:S13]  /*6630*/  ISETP.GT.AND P1, PT, R3, 0x8, P3 ;  /* 0x000000080300780c */ /* 0x000fda0001f24270 */
[----:B------:R-:W-:Y:S01]  /*6640*/  @P1 STG.E.U16 desc[UR38][R8.64+0x60], R82 ;  /* 0x0000605208001986 */ /* 0x000fe2000c101526 */
[----:B------:R-:W-:-:S13]  /*6650*/  ISETP.GT.AND P1, PT, R3, 0x8, P0 ;  /* 0x000000080300780c */ /* 0x000fda0000724270 */
[----:B------:R-:W-:Y:S01]  /*6660*/  @P1 STG.E.U16 desc[UR38][R8.64+0x62], R83 ;  /* 0x0000625308001986 */ /* 0x000fe2000c101526 */
[----:B------:R-:W-:-:S05]  /*6670*/  IADD3 R14, P1, R23, R8, RZ ;  /* 0x00000008170e7210 */ /* 0x000fca0007f3e0ff */
[----:B------:R-:W-:Y:S01]  /*6680*/  IMAD.X R15, R13, 0x1, R9, P1 ;  /* 0x000000010d0f7824 */ /* 0x000fe200008e0609 */
[----:B------:R-:W-:-:S13]  /*6690*/  ISETP.GT.AND P1, PT, R3, RZ, P2 ;  /* 0x000000ff0300720c */ /* 0x000fda0001724270 */
[----:B------:R-:W-:Y:S01]  /*66a0*/  @P1 STG.E.U16 desc[UR38][R10.64+0x70], R84 ;  /* 0x000070540a001986 */ /* 0x000fe2000c101526 */
[----:B------:R-:W-:-:S05]  /*66b0*/  IADD3 R20, P1, R23, R8, RZ ;  /* 0x0000000817147210 */ /* 0x000fca0007f3e0ff */
[----:B------:R-:W-:Y:S01]  /*66c0*/  IMAD.X R21, R13, 0x1, R9, P1 ;  /* 0x000000010d157824 */ /* 0x000fe200008e0609 */
[----:B------:R-:W-:-:S05]  /*66d0*/  IADD3 R12, P1, R23, R10, RZ ;  /* 0x0000000a170c7210 */ /* 0x000fca0007f3e0ff */
[----:B------:R-:W-:Y:S01]  /*66e0*/  IMAD.X R13, R13, 0x1, R11, P1 ;  /* 0x000000010d0d7824 */ /* 0x000fe200008e060b */
[----:B------:R-:W-:-:S04]  /*66f0*/  ISETP.GT.AND P1, PT, R4, 0x39, PT ;  /* 0x000000390400780c */ /* 0x000fc80003f24270 */
[----:B------:R-:W-:-:S13]  /*6700*/  ISETP.GT.AND P5, PT, R3, RZ, P1 ;  /* 0x000000ff0300720c */ /* 0x000fda0000fa4270 */
[----:B------:R-:W-:Y:S01]  /*6710*/  @P5 STG.E.U16 desc[UR38][R10.64+0x72], R85 ;  /* 0x000072550a005986 */ /* 0x000fe2000c101526 */
[----:B------:R-:W-:-:S13]  /*6720*/  ISETP.GT.AND P5, PT, R3, 0x8, P2 ;  /* 0x000000080300780c */ /* 0x000fda00017a4270 */
[----:B------:R-:W-:Y:S01]  /*6730*/  @P5 STG.E.U16 desc[UR38][R8.64+0x70], R86 ;  /* 0x0000705608005986 */ /* 0x000fe2000c101526 */
[----:B------:R-:W-:-:S13]  /*6740*/  ISETP.GT.AND P5, PT, R3, 0x8, P1 ;  /* 0x000000080300780c */ /* 0x000fda0000fa4270 */
[----:B------:R0:W-:Y:S01]  /*6750*/  @P5 STG.E.U16 desc[UR38][R8.64+0x72], R87 ;  /* 0x0000725708005986 */ /* 0x0001e2000c101526 */
[C---:B------:R-:W-:Y:S02]  /*6760*/  ISETP.GT.AND P5, PT, R3.reuse, 0x80, P6 ;  /* 0x000000800300780c */ /* 0x040fe400037a4270 */
[----:B------:R-:W-:-:S11]  /*6770*/  ISETP.GT.AND P6, PT, R3, 0x88, P6 ;  /* 0x000000880300780c */ /* 0x000fd600037c4270 */
[----:B------:R-:W-:Y:S01]  /*6780*/  @P5 STG.E.U16 desc[UR38][R12.64], R24 ;  /* 0x000000180c005986 */ /* 0x000fe2000c101526 */
[----:B------:R-:W-:-:S04]  /*6790*/  ISETP.GT.AND P5, PT, R4, 0x1, PT ;  /* 0x000000010400780c */ /* 0x000fc80003fa4270 */
[----:B------:R-:W-:-:S13]  /*67a0*/  ISETP.GT.AND P5, PT, R3, 0x80, P5 ;  /* 0x000000800300780c */ /* 0x000fda0002fa4270 */
[----:B0-----:R-:W-:Y:S02]  /*67b0*/  @P5 IMAD.MOV.U32 R8, RZ, RZ, R12 ;  /* 0x000000ffff085224 */ /* 0x001fe400078e000c */
[----:B------:R-:W-:-:S05]  /*67c0*/  @P5 IMAD.MOV.U32 R9, RZ, RZ, R13 ;  /* 0x000000ffff095224 */ /* 0x000fca00078e000d */
[----:B------:R0:W-:Y:S01]  /*67d0*/  @P5 STG.E.U16 desc[UR38][R8.64+0x2], R25 ;  /* 0x0000021908005986 */ /* 0x0001e2000c101526 */
[----:B------:R-:W-:-:S03]  /*67e0*/  ISETP.NE.AND P5, PT, R5, RZ, PT ;  /* 0x000000ff0500720c */ /* 0x000fc60003fa5270 */
[----:B------:R-:W-:Y:S01]  /*67f0*/  @P6 STG.E.U16 desc[UR38][R14.64], R26 ;  /* 0x0000001a0e006986 */ /* 0x000fe2000c101526 */
[----:B------:R-:W-:-:S04]  /*6800*/  ISETP.GT.AND P6, PT, R4, 0x1, PT ;  /* 0x000000010400780c */ /* 0x000fc80003fc4270 */
[----:B------:R-:W-:-:S13]  /*6810*/  ISETP.GT.AND P6, PT, R3, 0x88, P6 ;  /* 0x000000880300780c */ /* 0x000fda00037c4270 */
[----:B------:R-:W-:Y:S01]  /*6820*/  @P6 STG.E.U16 desc[UR38][R20.64+0x2], R27 ;  /* 0x0000021b14006986 */ /* 0x000fe2000c101526 */
[----:B------:R-:W-:-:S04]  /*6830*/  ISETP.GT.AND P6, PT, R4, 0x8, PT ;  /* 0x000000080400780c */ /* 0x000fc80003fc4270 */
[----:B------:R-:W-:-:S13]  /*6840*/  ISETP.GT.AND P6, PT, R3, 0x80, P6 ;  /* 0x000000800300780c */ /* 0x000fda00037c4270 */
[----:B0-----:R-:W-:Y:S02]  /*6850*/  @P6 IMAD.MOV.U32 R8, RZ, RZ, R12 ;  /* 0x000000ffff086224 */ /* 0x001fe400078e000c */
[----:B------:R-:W-:-:S05]  /*6860*/  @P6 IMAD.MOV.U32 R9, RZ, RZ, R13 ;  /* 0x000000ffff096224 */ /* 0x000fca00078e000d */
[----:B------:R0:W-:Y:S01]  /*6870*/  @P6 STG.E.U16 desc[UR38][R8.64+0x10], R28 ;  /* 0x0000101c08006986 */ /* 0x0001e2000c101526 */
[----:B------:R-:W-:-:S04]  /*6880*/  ISETP.GT.AND P6, PT, R4, 0x9, PT ;  /* 0x000000090400780c */ /* 0x000fc80003fc4270 */
[----:B------:R-:W-:-:S13]  /*6890*/  ISETP.GT.AND P6, PT, R3, 0x80, P6 ;  /* 0x000000800300780c */ /* 0x000fda00037c4270 */
[----:B0-----:R-:W-:Y:S02]  /*68a0*/  @P6 IMAD.MOV.U32 R8, RZ, RZ, R12 ;  /* 0x000000ffff086224 */ /* 0x001fe400078e000c */
[----:B------:R-:W-:-:S05]  /*68b0*/  @P6 IMAD.MOV.U32 R9, RZ, RZ, R13 ;  /* 0x000000ffff096224 */ /* 0x000fca00078e000d */
[----:B------:R0:W-:Y:S01]  /*68c0*/  @P6 STG.E.U16 desc[UR38][R8.64+0x12], R29 ;  /* 0x0000121d08006986 */ /* 0x0001e2000c101526 */
[----:B------:R-:W-:-:S04]  /*68d0*/  ISETP.GT.AND P6, PT, R4, 0x8, PT ;  /* 0x000000080400780c */ /* 0x000fc80003fc4270 */
[----:B------:R-:W-:-:S13]  /*68e0*/  ISETP.GT.AND P6, PT, R3, 0x88, P6 ;  /* 0x000000880300780c */ /* 0x000fda00037c4270 */
        /* <DEDUP_REMOVED lines=45> */
[----:B------:R-:W-:Y:S01]  /*6bc0*/  @P6 STG.E.U16 desc[UR38][R8.64+0x42], R41 ;  /* 0x0000422908006986 */ /* 0x000fe2000c101526 */
[----:B------:R-:W-:-:S04]  /*6bd0*/  ISETP.GT.AND P6, PT, R4, 0x20, PT ;  /* 0x000000200400780c */ /* 0x000fc80003fc4270 */
[----:B------:R-:W-:-:S13]  /*6be0*/  ISETP.GT.AND P6, PT, R3, 0x88, P6 ;  /* 0x000000880300780c */ /* 0x000fda00037c4270 */
[----:B------:R-:W-:Y:S01]  /*6bf0*/  @P6 STG.E.U16 desc[UR38][R6.64+0x40], R42 ;  /* 0x0000402a06006986 */ /* 0x000fe2000c101526 */
[----:B------:R-:W-:-:S04]  /*6c00*/  ISETP.GT.AND P6, PT, R4, 0x21, PT ;  /* 0x000000210400780c */ /* 0x000fc80003fc4270 */
[----:B------:R-:W-:-:S13]  /*6c10*/  ISETP.GT.AND P6, PT, R3, 0x88, P6 ;  /* 0x000000880300780c */ /* 0x000fda00037c4270 */
[----:B------:R-:W-:Y:S02]  /*6c20*/  @P6 IMAD.MOV.U32 R4, RZ, RZ, R6 ;  /* 0x000000ffff046224 */ /* 0x000fe400078e0006 */
[----:B------:R-:W-:-:S05]  /*6c30*/  @P6 IMAD.MOV.U32 R5, RZ, RZ, R7 ;  /* 0x000000ffff056224 */ /* 0x000fca00078e0007 */
[----:B------:R0:W-:Y:S01]  /*6c40*/  @P6 STG.E.U16 desc[UR38][R4.64+0x42], R43 ;  /* 0x0000422b04006986 */ /* 0x0001e2000c101526 */
[C---:B------:R-:W-:Y:S02]  /*6c50*/  ISETP.GT.AND P6, PT, R3.reuse, 0x80, P5 ;  /* 0x000000800300780c */ /* 0x040fe40002fc4270 */
[----:B------:R-:W-:-:S11]  /*6c60*/  ISETP.GT.AND P5, PT, R3, 0x88, P5 ;  /* 0x000000880300780c */ /* 0x000fd60002fa4270 */
[----:B0-----:R-:W-:Y:S02]  /*6c70*/  @P6 IMAD.MOV.U32 R4, RZ, RZ, R12 ;  /* 0x000000ffff046224 */ /* 0x001fe400078e000c */
[----:B------:R-:W-:-:S05]  /*6c80*/  @P6 IMAD.MOV.U32 R5, RZ, RZ, R13 ;  /* 0x000000ffff056224 */ /* 0x000fca00078e000d */
[----:B------:R0:W-:Y:S01]  /*6c90*/  @P6 STG.E.U16 desc[UR38][R4.64+0x50], R44 ;  /* 0x0000502c04006986 */ /* 0x0001e2000c101526 */
[C---:B------:R-:W-:Y:S02]  /*6ca0*/  ISETP.GT.AND P6, PT, R3.reuse, 0x80, P4 ;  /* 0x000000800300780c */ /* 0x040fe400027c4270 */
[----:B------:R-:W-:-:S11]  /*6cb0*/  ISETP.GT.AND P4, PT, R3, 0x88, P4 ;  /* 0x000000880300780c */ /* 0x000fd60002784270 */
[----:B0-----:R-:W-:Y:S02]  /*6cc0*/  @P6 IMAD.MOV.U32 R4, RZ, RZ, R12 ;  /* 0x000000ffff046224 */ /* 0x001fe400078e000c */
[----:B------:R-:W-:-:S05]  /*6cd0*/  @P6 IMAD.MOV.U32 R5, RZ, RZ, R13 ;  /* 0x000000ffff056224 */ /* 0x000fca00078e000d */
[----:B------:R0:W-:Y:S02]  /*6ce0*/  @P6 STG.E.U16 desc[UR38][R4.64+0x52], R45 ;  /* 0x0000522d04006986 */ /* 0x0001e4000c101526 */
[----:B0-----:R-:W-:Y:S02]  /*6cf0*/  @P5 IMAD.MOV.U32 R4, RZ, RZ, R6 ;  /* 0x000000ffff045224 */ /* 0x001fe400078e0006 */
[----:B------:R-:W-:-:S05]  /*6d00*/  @P5 IMAD.MOV.U32 R5, RZ, RZ, R7 ;  /* 0x000000ffff055224 */ /* 0x000fca00078e0007 */
[----:B------:R0:W-:Y:S01]  /*6d10*/  @P5 STG.E.U16 desc[UR38][R4.64+0x50], R46 ;  /* 0x0000502e04005986 */ /* 0x0001e2000c101526 */
[C---:B------:R-:W-:Y:S02]  /*6d20*/  ISETP.GT.AND P5, PT, R3.reuse, 0x80, P3 ;  /* 0x000000800300780c */ /* 0x040fe40001fa4270 */
[----:B------:R-:W-:Y:S01]  /*6d30*/  ISETP.GT.AND P3, PT, R3, 0x88, P3 ;  /* 0x000000880300780c */ /* 0x000fe20001f64270 */
        /* <DEDUP_REMOVED lines=17> */
[----:B------:R0:W-:Y:S02]  /*6e50*/  @P3 STG.E.U16 desc[UR38][R4.64+0x60], R50 ;  /* 0x0000603204003986 */ /* 0x0001e4000c101526 */
[----:B0-----:R-:W-:Y:S02]  /*6e60*/  @P0 IMAD.MOV.U32 R4, RZ, RZ, R6 ;  /* 0x000000ffff040224 */ /* 0x001fe400078e0006 */
[----:B------:R-:W-:-:S05]  /*6e70*/  @P0 IMAD.MOV.U32 R5, RZ, RZ, R7 ;  /* 0x000000ffff050224 */ /* 0x000fca00078e0007 */
[----:B------:R0:W-:Y:S02]  /*6e80*/  @P0 STG.E.U16 desc[UR38][R4.64+0x62], R51 ;  /* 0x0000623304000986 */ /* 0x0001e4000c101526 */
[----:B0-----:R-:W-:Y:S02]  /*6e90*/  @P5 IMAD.MOV.U32 R4, RZ, RZ, R12 ;  /* 0x000000ffff045224 */ /* 0x001fe400078e000c */
[----:B------:R-:W-:-:S05]  /*6ea0*/  @P5 IMAD.MOV.U32 R5, RZ, RZ, R13 ;  /* 0x000000ffff055224 */ /* 0x000fca00078e000d */
[----:B------:R0:W-:Y:S04]  /*6eb0*/  @P5 STG.E.U16 desc[UR38][R4.64+0x70], R52 ;  /* 0x0000703404005986 */ /* 0x0001e8000c101526 */
[----:B------:R1:W-:Y:S01]  /*6ec0*/  @P4 STG.E.U16 desc[UR38][R12.64+0x72], R53 ;  /* 0x000072350c004986 */ /* 0x0003e2000c101526 */
[----:B0-----:R-:W-:Y:S02]  /*6ed0*/  @P2 IMAD.MOV.U32 R4, RZ, RZ, R6 ;  /* 0x000000ffff042224 */ /* 0x001fe400078e0006 */
[----:B------:R-:W-:-:S05]  /*6ee0*/  @P2 IMAD.MOV.U32 R5, RZ, RZ, R7 ;  /* 0x000000ffff052224 */ /* 0x000fca00078e0007 */
[----:B------:R1:W-:Y:S04]  /*6ef0*/  @P2 STG.E.U16 desc[UR38][R4.64+0x70], R54 ;  /* 0x0000703604002986 */ /* 0x0003e8000c101526 */
[----:B------:R1:W-:Y:S02]  /*6f00*/  @P1 STG.E.U16 desc[UR38][R6.64+0x72], R55 ;  /* 0x0000723706001986 */ /* 0x0003e4000c101526 */
.L_x_157:
[----:B------:R-:W-:Y:S05]  /*6f10*/  BSYNC B0 ;  /* 0x0000000000007941 */ /* 0x000fea0003800000 */
.L_x_33:
[----:B------:R-:W-:Y:S01]  /*6f20*/  IADD3 R16, P0, R16, UR36, RZ ;  /* 0x0000002410107c10 */ /* 0x000fe2000ff1e0ff */
[----:B------:R-:W-:Y:S01]  /*6f30*/  ULDC.64 UR4, c[0x0][0x650] ;  /* 0x0001940000047ab9 */ /* 0x000fe20000000a00 */
[----:B------:R-:W-:Y:S01]  /*6f40*/  PRMT R3, RZ, 0x7610, R3 ;  /* 0x00007610ff037816 */ /* 0x000fe20000000003 */
[----:B------:R-:W-:Y:S01]  /*6f50*/  IMAD.MOV.U32 R102, RZ, RZ, -0x1 ;  /* 0xffffffffff667424 */ /* 0x000fe200078e00ff */
[----:B------:R-:W-:Y:S01]  /*6f60*/  IADD3.X R17, R17, UR42, RZ, P0, !PT ;  /* 0x0000002a11117c10 */ /* 0x000fe200087fe4ff */
[----:B------:R-:W-:Y:S01]  /*6f70*/  IMAD.MOV.U32 R23, RZ, RZ, -0x1 ;  /* 0xffffffffff177424 */ /* 0x000fe200078e00ff */
[----:B------:R-:W-:-:S04]  /*6f80*/  ISETP.GE.U32.AND P0, PT, R16, UR4, PT ;  /* 0x0000000410007c0c */ /* 0x000fc8000bf06070 */
[----:B------:R-:W-:-:S13]  /*6f90*/  ISETP.GE.U32.AND.EX P0, PT, R17, UR5, PT, P0 ;  /* 0x0000000511007c0c */ /* 0x000fda000bf06100 */
[----:B------:R-:W-:Y:S05]  /*6fa0*/  @P0 BRA `(.L_x_158) ;  /* 0x0000000400500947 */ /* 0x000fea0003800000 */
[----:B0-----:R-:W0:Y:S01]  /*6fb0*/  LDC.64 R10, c[0x0][0x628] ;  /* 0x00018a00ff0a7b82 */ /* 0x001e220000000a00 */
[----:B-1----:R-:W1:Y:S01]  /*6fc0*/  S2R R12, SR_CTAID.X ;  /* 0x00000000000c7919 */ /* 0x002e620000002500 */
[----:B----4-:R-:W-:Y:S02]  /*6fd0*/  IMAD.MOV.U32 R8, RZ, RZ, R16 ;  /* 0x000000ffff087224 */ /* 0x010fe400078e0010 */
[----:B------:R-:W-:Y:S01]  /*6fe0*/  IMAD.MOV.U32 R9, RZ, RZ, R17 ;  /* 0x000000ffff097224 */ /* 0x000fe200078e0011 */
[----:B------:R-:W4:Y:S03]  /*6ff0*/  S2R R20, SR_CTAID.Y ;  /* 0x0000000000147919 */ /* 0x000f260000002600 */
[----:B------:R-:W1:Y:S08]  /*7000*/  LDC R0, c[0x0][0x630] ;  /* 0x00018c00ff007b82 */ /* 0x000e700000000800 */
[----:B------:R-:W1:Y:S01]  /*7010*/  LDC.64 R14, c[0x0][0x620] ;  /* 0x00018800ff0e7b82 */ /* 0x000e620000000a00 */
[----:B0-----:R-:W-:-:S04]  /*7020*/  ISETP.NE.U32.AND P0, PT, R10, RZ, PT ;  /* 0x000000ff0a00720c */ /* 0x001fc80003f05070 */
[----:B------:R-:W-:-:S13]  /*7030*/  ISETP.NE.AND.EX P0, PT, R11, RZ, PT, P0 ;  /* 0x000000ff0b00720c */ /* 0x000fda0003f05300 */
[----:B-1--4-:R-:W-:Y:S05]  /*7040*/  @!P0 BRA `(.L_x_159) ;  /* 0x0000000000288947 */ /* 0x012fea0003800000 */
        /* <DEDUP_REMOVED lines=10> */
.L_x_159:
[-CC-:B------:R-:W-:Y:S01]  /*70f0*/  SHF.R.U64 R23, R8, R0.reuse, R9.reuse ;  /* 0x0000000008177219 */ /* 0x180fe20000001209 */
[----:B------:R-:W0:Y:S01]  /*7100*/  LDC.64 R26, c[0x0][0x640] ;  /* 0x00019000ff1a7b82 */ /* 0x000e220000000a00 */
[----:B------:R-:W-:Y:S01]  /*7110*/  SHF.R.U32.HI R0, RZ, R0, R9 ;  /* 0x00000000ff007219 */ /* 0x000fe20000011609 */
[----:B------:R-:W-:Y:S01]  /*7120*/  ULDC UR4, c[0x0][0x150] ;  /* 0x0000540000047ab9 */ /* 0x000fe20000000800 */
[----:B------:R-:W-:Y:S02]  /*7130*/  IADD3 R3, P0, RZ, -R23, RZ ;  /* 0x80000017ff037210 */ /* 0x000fe40007f1e0ff */
[----:B------:R-:W-:-:S03]  /*7140*/  I2FP.F32.U32 R7, R12 ;  /* 0x0000000c00077245 */ /* 0x000fc60000201000 */
[----:B------:R-:W1:Y:S01]  /*7150*/  LDC R6, c[0x0][0x618] ;  /* 0x00018600ff067b82 */ /* 0x000e620000000800 */
[----:B------:R-:W-:Y:S02]  /*7160*/  IMAD.X R5, RZ, RZ, ~R0, P0 ;  /* 0x000000ffff057224 */ /* 0x000fe400000e0e00 */
[----:B------:R-:W-:Y:S01]  /*7170*/  FMUL R7, R7, UR4 ;  /* 0x0000000407077c20 */ /* 0x000fe20008400000 */
[----:B------:R-:W-:Y:S01]  /*7180*/  ULDC UR4, c[0x0][0x154] ;  /* 0x0000550000047ab9 */ /* 0x000fe20000000800 */
[-C--:B------:R-:W-:Y:S02]  /*7190*/  IMAD R0, R5, R14.reuse, RZ ;  /* 0x0000000e05007224 */ /* 0x080fe400078e02ff */
[C---:B------:R-:W-:Y:S01]  /*71a0*/  IMAD.WIDE.U32 R4, R3.reuse, R14, R16 ;  /* 0x0000000e03047225 */ /* 0x040fe200078e0010 */
[----:B------:R-:W4:Y:S01]  /*71b0*/  LDC R8, c[0x0][0x608] ;  /* 0x00018200ff087b82 */ /* 0x000f220000000800 */
[----:B------:R-:W2:Y:S02]  /*71c0*/  F2I.U32.TRUNC.NTZ R7, R7 ;  /* 0x0000000700077305 */ /* 0x000ea4000020f000 */
[----:B------:R-:W-:Y:S01]  /*71d0*/  IMAD R3, R3, R15, R0 ;  /* 0x0000000f03037224 */ /* 0x000fe200078e0200 */
[----:B------:R-:W-:-:S03]  /*71e0*/  I2FP.F32.U32 R0, R20 ;  /* 0x0000001400007245 */ /* 0x000fc60000201000 */
[----:B------:R-:W-:Y:S01]  /*71f0*/  IMAD.IADD R3, R5, 0x1, R3 ;  /* 0x0000000105037824 */ /* 0x000fe200078e0203 */
[----:B------:R-:W3:Y:S01]  /*7200*/  LDC R11, c[0x0][0x658] ;  /* 0x00019600ff0b7b82 */ /* 0x000ee20000000800 */
[----:B0-----:R-:W-:-:S04]  /*7210*/  ISETP.NE.U32.AND P0, PT, R26, RZ, PT ;  /* 0x000000ff1a00720c */ /* 0x001fc80003f05070 */
[----:B------:R-:W-:-:S03]  /*7220*/  ISETP.NE.AND.EX P0, PT, R27, RZ, PT, P0 ;  /* 0x000000ff1b00720c */ /* 0x000fc60003f05300 */
[----:B------:R-:W0:Y:S01]  /*7230*/  LDC R9, c[0x0][0x144] ;  /* 0x00005100ff097b82 */ /* 0x000e220000000800 */
[-C--:B-1----:R-:W-:Y:S01]  /*7240*/  SHF.R.U64 R10, R4, R6.reuse, R3 ;  /* 0x00000006040a7219 */ /* 0x082fe20000001203 */
[----:B--2---:R-:W-:Y:S01]  /*7250*/  IMAD.MOV R7, RZ, RZ, -R7 ;  /* 0x000000ffff077224 */ /* 0x004fe200078e0a07 */
[----:B------:R-:W-:Y:S01]  /*7260*/  SHF.R.U32.HI R3, RZ, R6, R3 ;  /* 0x00000006ff037219 */ /* 0x000fe20000011603 */
[----:B------:R-:W-:-:S04]  /*7270*/  FMUL R6, R0, UR4 ;  /* 0x0000000400067c20 */ /* 0x000fc80008400000 */
[----:B------:R-:W1:Y:S01]  /*7280*/  LDC R21, c[0x0][0x148] ;  /* 0x00005200ff157b82 */ /* 0x000e620000000800 */
[----:B------:R2:W0:Y:S01]  /*7290*/  F2I.U32.TRUNC.NTZ R14, R6 ;  /* 0x00000006000e7305 */ /* 0x000422000020f000 */
[-CC-:B----4-:R-:W-:Y:S02]  /*72a0*/  SHF.R.U64 R13, R10, R8.reuse, R3.reuse ;  /* 0x000000080a0d7219 */ /* 0x190fe40000001203 */
[----:B------:R-:W-:-:S04]  /*72b0*/  SHF.R.U32.HI R0, RZ, R8, R3 ;  /* 0x00000008ff007219 */ /* 0x000fc80000011603 */
[----:B------:R-:W4:Y:S01]  /*72c0*/  LDC R24, c[0x0][0x600] ;  /* 0x00018000ff187b82 */ /* 0x000f220000000800 */
[-CC-:B---3--:R-:W-:Y:S02]  /*72d0*/  SHF.R.U64 R15, R13, R11.reuse, R0.reuse ;  /* 0x0000000b0d0f7219 */ /* 0x188fe40000001200 */
[----:B------:R-:W-:-:S03]  /*72e0*/  SHF.R.U32.HI R5, RZ, R11, R0 ;  /* 0x0000000bff057219 */ /* 0x000fc60000011600 */
[----:B------:R-:W-:Y:S02]  /*72f0*/  IMAD.MOV.U32 R4, RZ, RZ, R15 ;  /* 0x000000ffff047224 */ /* 0x000fe400078e000f */
[----:B------:R-:W3:Y:S01]  /*7300*/  LDC R28, c[0x0][0x648] ;  /* 0x00019200ff1c7b82 */ /* 0x000ee20000000800 */
[----:B0-----:R-:W-:-:S07]  /*7310*/  IMAD R25, R9, R7, R12 ;  /* 0x0000000709197224 */ /* 0x001fce00078e020c */
[----:B------:R-:W0:Y:S08]  /*7320*/  LDC R29, c[0x0][0x638] ;  /* 0x00018e00ff1d7b82 */ /* 0x000e300000000800 */
[----:B------:R-:W0:Y:S01]  /*7330*/  LDC R30, c[0x0][0x610] ;  /* 0x00018400ff1e7b82 */ /* 0x000e220000000800 */
[----:B-12-4-:R-:W-:Y:S05]  /*7340*/  @!P0 BRA `(.L_x_160) ;  /* 0x0000000000288947 */ /* 0x016fea0003800000 */
[----:B------:R-:W1:Y:S02]  /*7350*/  LDC R0, c[0x0][0x64c] ;  /* 0x00019300ff007b82 */ /* 0x000e640000000800 */
[----:B-1----:R-:W-:-:S05]  /*7360*/  IADD3 R3, P0, R15, R0, RZ ;  /* 0x000000000f037210 */ /* 0x002fca0007f1e0ff */
        /* <DEDUP_REMOVED lines=8> */
.L_x_160:
[----:B------:R-:W-:Y:S01]  /*73f0*/  ISETP.NE.AND P0, PT, R2, 0x1, PT ;  /* 0x000000010200780c */ /* 0x000fe20003f05270 */
[----:B------:R-:W-:Y:S01]  /*7400*/  IMAD.MOV R14, RZ, RZ, -R14 ;  /* 0x000000ffff0e7224 */ /* 0x000fe200078e0a0e */
[----:B---3--:R-:W-:Y:S01]  /*7410*/  SHF.R.U64 R0, R4, R28, R5 ;  /* 0x0000001c04007219 */ /* 0x008fe20000001205 */
[----:B------:R-:W-:Y:S01]  /*7420*/  VIADD R5, R24, 0xffffffff ;  /* 0xffffffff18057836 */ /* 0x000fe20000000000 */
[----:B------:R-:W-:-:S03]  /*7430*/  LOP3.LUT R3, R13, R100, RZ, 0xc0, !PT ;  /* 0x000000640d037212 */ /* 0x000fc600078ec0ff */
[----:B------:R-:W-:Y:S01]  /*7440*/  IMAD.MOV R4, RZ, RZ, -R0 ;  /* 0x000000ffff047224 */ /* 0x000fe200078e0a00 */
[----:B------:R-:W-:Y:S01]  /*7450*/  LOP3.LUT R10, R10, R5, RZ, 0xc0, !PT ;  /* 0x000000050a0a7212 */ /* 0x000fe200078ec0ff */
[----:B------:R-:W-:Y:S02]  /*7460*/  IMAD R0, R96, R0, R3 ;  /* 0x0000000060007224 */ /* 0x000fe400078e0203 */
[----:B0-----:R-:W-:Y:S02]  /*7470*/  IMAD R3, R4, R29, R15 ;  /* 0x0000001d04037224 */ /* 0x001fe400078e020f */
[----:B------:R-:W-:Y:S02]  /*7480*/  @P0 IMAD R25, R21, R14, R20 ;  /* 0x0000000e15190224 */ /* 0x000fe400078e0214 */
[----:B------:R-:W-:Y:S02]  /*7490*/  IMAD R5, R3, R24, R10 ;  /* 0x0000001803057224 */ /* 0x000fe400078e020a */
[----:B------:R-:W-:-:S02]  /*74a0*/  IMAD R0, R0, R30, R25 ;  /* 0x0000001e00007224 */ /* 0x000fc400078e0219 */
[----:B------:R-:W-:-:S03]  /*74b0*/  IMAD.MOV.U32 R4, RZ, RZ, 0x1 ;  /* 0x00000001ff047424 */ /* 0x000fc600078e00ff */
[----:B------:R-:W-:Y:S02]  /*74c0*/  SEL R102, R5, R0, !P0 ;  /* 0x0000000005667207 */ /* 0x000fe40004000000 */
[----:B------:R-:W-:Y:S02]  /*74d0*/  PRMT R3, R4, 0x7610, R3 ;  /* 0x0000761004037816 */ /* 0x000fe40000000003 */
[----:B------:R-:W-:-:S07]  /*74e0*/  SEL R0, R0, R5, !P0 ;  /* 0x0000000500007207 */ /* 0x000fce0004000000 */
.L_x_158:
[----:B------:R-:W-:Y:S01]  /*74f0*/  LOP3.LUT P0, RZ, R3, 0xff, RZ, 0xc0, !PT ;  /* 0x000000ff03ff7812 */ /* 0x000fe2000780c0ff */
[----:B------:R-:W-:-:S12]  /*7500*/  IMAD.MOV.U32 R109, RZ, RZ, R0 ;  /* 0x000000ffff6d7224 */ /* 0x000fd800078e0000 */
[----:B------:R-:W-:Y:S05]  /*7510*/  @P0 BRA `(.L_x_161) ;  /* 0xffffffa0002c0947 */ /* 0x000fea000383ffff */
[----:B------:R-:W-:Y:S05]  /*7520*/  EXIT ;  /* 0x000000000000794d */ /* 0x000fea0003800000 */
.L_x_8:
        /* <DEDUP_REMOVED lines=26> */
.L_x_163:
[----:B------:R-:W0:Y:S01]  /*76d0*/  LDC.64 R32, c[0x0][0x640] ;  /* 0x00019000ff207b82 */ /* 0x000e220000000a00 */
[-CC-:B------:R-:W-:Y:S01]  /*76e0*/  SHF.R.U64 R22, R14, R8.reuse, R15.reuse ;  /* 0x000000080e167219 */ /* 0x180fe2000000120f */
[----:B------:R-:W-:Y:S01]  /*76f0*/  IMAD.MOV.U32 R25, RZ, RZ, 0x1 ;  /* 0x00000001ff197424 */ /* 0x000fe200078e00ff */
[----:B------:R-:W-:Y:S02]  /*7700*/  SHF.R.U32.HI R7, RZ, R8, R15 ;  /* 0x00000008ff077219 */ /* 0x000fe4000001160f */
[----:B------:R-:W-:-:S03]  /*7710*/  IADD3 R13, P0, RZ, -R22, RZ ;  /* 0x80000016ff0d7210 */ /* 0x000fc60007f1e0ff */
[----:B------:R-:W1:Y:S02]  /*7720*/  LDC R12, c[0x0][0x618] ;  /* 0x00018600ff0c7b82 */ /* 0x000e640000000800 */
[----:B------:R-:W-:Y:S02]  /*7730*/  IMAD.X R7, RZ, RZ, ~R7, P0 ;  /* 0x000000ffff077224 */ /* 0x000fe400000e0e07 */
[----:B------:R-:W-:-:S04]  /*7740*/  IMAD.WIDE.U32 R10, R13, R26, R16 ;  /* 0x0000001a0d0a7225 */ /* 0x000fc800078e0010 */
[----:B------:R-:W2:Y:S01]  /*7750*/  LDC R14, c[0x0][0x608] ;  /* 0x00018200ff0e7b82 */ /* 0x000ea20000000800 */
[----:B------:R-:W-:-:S04]  /*7760*/  IMAD R8, R7, R26, RZ ;  /* 0x0000001a07087224 */ /* 0x000fc800078e02ff */
[----:B------:R-:W-:-:S03]  /*7770*/  IMAD R7, R13, R27, R8 ;  /* 0x0000001b0d077224 */ /* 0x000fc600078e0208 */
[----:B------:R-:W3:Y:S01]  /*7780*/  LDC R30, c[0x0][0x658] ;  /* 0x00019600ff1e7b82 */ /* 0x000ee20000000800 */
[----:B------:R-:W-:Y:S01]  /*7790*/  IMAD.IADD R7, R11, 0x1, R7 ;  /* 0x000000010b077824 */ /* 0x000fe200078e0207 */
[----:B0-----:R-:W-:Y:S01]  /*77a0*/  ISETP.NE.U32.AND P0, PT, R32, RZ, PT ;  /* 0x000000ff2000720c */ /* 0x001fe20003f05070 */
[----:B------:R-:W-:-:S03]  /*77b0*/  IMAD.MOV.U32 R11, RZ, RZ, -0x1 ;  /* 0xffffffffff0b7424 */ /* 0x000fc600078e00ff */
        /* <DEDUP_REMOVED lines=8> */
[-C--:B---3--:R-:W-:Y:S02]  /*7840*/  SHF.L.U32 R10, R11, R30.reuse, RZ ;  /* 0x0000001e0b0a7219 */ /* 0x088fe400000006ff */
[--C-:B------:R-:W-:Y:S02]  /*7850*/  SHF.R.U64 R28, R26, R30, R7.reuse ;  /* 0x0000001e1a1c7219 */ /* 0x100fe40000001207 */
[----:B------:R-:W-:Y:S02]  /*7860*/  LOP3.LUT R27, RZ, R10, RZ, 0x33, !PT ;  /* 0x0000000aff1b7212 */ /* 0x000fe400078e33ff */
[----:B------:R-:W-:Y:S01]  /*7870*/  SHF.R.U32.HI R11, RZ, R30, R7 ;  /* 0x0000001eff0b7219 */ /* 0x000fe20000011607 */
[----:B------:R-:W3:Y:S01]  /*7880*/  LDC R29, c[0x0][0x610] ;  /* 0x00018400ff1d7b82 */ /* 0x000ee20000000800 */
[----:B------:R-:W-:Y:S01]  /*7890*/  IMAD.MOV.U32 R10, RZ, RZ, R28 ;  /* 0x000000ffff0a7224 */ /* 0x000fe200078e001c */
[----:B------:R-:W-:Y:S06]  /*78a0*/  @!P0 BRA `(.L_x_164) ;  /* 0x0000000000288947 */ /* 0x000fec0003800000 */
        /* <DEDUP_REMOVED lines=10> */
.L_x_164:
[----:B------:R-:W-:Y:S02]  /*7950*/  ISETP.NE.AND P0, PT, R2, 0x1, PT ;  /* 0x000000010200780c */ /* 0x000fe40003f05270 */
[----:B-1----:R-:W-:Y:S01]  /*7960*/  SHF.R.U64 R8, R10, R8, R11 ;  /* 0x000000080a087219 */ /* 0x002fe2000000120b */
[----:B0-----:R-:W-:Y:S01]  /*7970*/  VIADD R11, R21, 0xffffffff ;  /* 0xffffffff150b7836 */ /* 0x001fe20000000000 */
[----:B------:R-:W-:Y:S02]  /*7980*/  SHF.L.U32 R25, R25, R30, RZ ;  /* 0x0000001e19197219 */ /* 0x000fe400000006ff */
[----:B------:R-:W-:Y:S01]  /*7990*/  LOP3.LUT R5, R26, R27, RZ, 0xc0, !PT ;  /* 0x0000001b1a057212 */ /* 0x000fe200078ec0ff */
[----:B------:R-:W-:-:S04]  /*79a0*/  IMAD.MOV R7, RZ, RZ, -R8 ;  /* 0x000000ffff077224 */ /* 0x000fc800078e0a08 */
[----:B------:R-:W-:Y:S02]  /*79b0*/  IMAD R5, R25, R8, R5 ;  /* 0x0000000819057224 */ /* 0x000fe400078e0205 */
[----:B------:R-:W-:Y:S01]  /*79c0*/  @P0 IMAD R6, R9, R24, R4 ;  /* 0x0000001809060224 */ /* 0x000fe200078e0204 */
[----:B------:R-:W-:Y:S01]  /*79d0*/  LOP3.LUT R9, R20, R11, RZ, 0xc0, !PT ;  /* 0x0000000b14097212 */ /* 0x000fe200078ec0ff */
[----:B--2---:R-:W-:Y:S02]  /*79e0*/  IMAD R4, R7, R23, R28 ;  /* 0x0000001707047224 */ /* 0x004fe400078e021c */
[----:B---3--:R-:W-:Y:S02]  /*79f0*/  IMAD R6, R5, R29, R6 ;  /* 0x0000001d05067224 */ /* 0x008fe400078e0206 */
[----:B------:R-:W-:Y:S02]  /*7a00*/  IMAD R5, R4, R21, R9 ;  /* 0x0000001504057224 */ /* 0x000fe400078e0209 */
[----:B------:R-:W-:-:S02]  /*7a10*/  IMAD.MOV.U32 R8, RZ, RZ, 0x1 ;  /* 0x00000001ff087424 */ /* 0x000fc400078e00ff */
[----:B------:R-:W-:Y:S01]  /*7a20*/  IMAD.MOV.U32 R7, RZ, RZ, R22 ;  /* 0x000000ffff077224 */ /* 0x000fe200078e0016 */
[----:B------:R-:W-:Y:S02]  /*7a30*/  SEL R21, R5, R6, !P0 ;  /* 0x0000000605157207 */ /* 0x000fe40004000000 */
[----:B------:R-:W-:-:S07]  /*7a40*/  SEL R20, R6, R5, !P0 ;  /* 0x0000000506147207 */ /* 0x000fce0004000000 */
.L_x_162:
[----:B------:R-:W-:-:S08]  /*7a50*/  NOP ;  /* 0x0000000000007918 */ /* 0x000fd00000000000 */
[----:B------:R-:W0:-:S00]  /*7a60*/  USETMAXREG.DEALLOC.CTAPOOL 0x28 ;  /* 0x00000028000079c8 */ /* 0x000e0000080e0500 */
[----:B0-----:R-:W-:-:S13]  /*7a70*/  ISETP.NE.AND P0, PT, R3, RZ, PT ;  /* 0x000000ff0300720c */ /* 0x001fda0003f05270 */
[----:B------:R-:W-:Y:S05]  /*7a80*/  @P0 EXIT ;  /* 0x000000000000094d */ /* 0x000fea0003800000 */
[----:B------:R-:W-:Y:S01]  /*7a90*/  LOP3.LUT P0, RZ, R8, 0xff, RZ, 0xc0, !PT ;  /* 0x000000ff08ff7812 */ /* 0x000fe2000780c0ff */
[----:B------:R-:W-:Y:S02]  /*7aa0*/  IMAD.MOV.U32 R3, RZ, RZ, 0x1 ;  /* 0x00000001ff037424 */ /* 0x000fe400078e00ff */
[----:B------:R-:W-:-:S10]  /*7ab0*/  IMAD.MOV.U32 R8, RZ, RZ, RZ ;  /* 0x000000ffff087224 */ /* 0x000fd400078e00ff */
[----:B------:R-:W-:Y:S05]  /*7ac0*/  @!P0 BRA `(.L_x_165) ;  /* 0x0000000c00288947 */ /* 0x000fea0003800000 */
[----:B------:R-:W0:Y:S01]  /*7ad0*/  LDC R3, c[0x0][0x28c] ;  /* 0x0000a300ff037b82 */ /* 0x000e220000000800 */
[----:B------:R-:W1:Y:S01]  /*7ae0*/  S2R R13, SR_CgaCtaId ;  /* 0x00000000000d7919 */ /* 0x000e620000008800 */
[----:B------:R-:W-:Y:S01]  /*7af0*/  ULDC UR5, c[0x0][0x658] ;  /* 0x0001960000057ab9 */ /* 0x000fe20000000800 */
[----:B------:R-:W-:Y:S01]  /*7b00*/  UMOV UR6, 0xffffffff ;  /* 0xffffffff00067882 */ /* 0x000fe20000000000 */
[----:B------:R-:W-:Y:S01]  /*7b10*/  BSSY B0, `(.L_x_165) ;  /* 0x00000c5000007945 */ /* 0x000fe20003800000 */
[----:B------:R-:W-:Y:S01]  /*7b20*/  USHF.L.U32 UR6, UR6, UR5, URZ ;  /* 0x0000000506067299 */ /* 0x000fe2000800063f */
[----:B------:R-:W-:Y:S01]  /*7b30*/  IMAD.MOV.U32 R10, RZ, RZ, 0x1 ;  /* 0x00000001ff0a7424 */ /* 0x000fe200078e00ff */
[----:B------:R-:W-:Y:S01]  /*7b40*/  LOP3.LUT R9, R18, 0x2, RZ, 0xfc, !PT ;  /* 0x0000000212097812 */ /* 0x000fe200078efcff */
[----:B------:R-:W-:Y:S01]  /*7b50*/  IMAD.MOV.U32 R8, RZ, RZ, RZ ;  /* 0x000000ffff087224 */ /* 0x000fe200078e00ff */
[----:B------:R-:W-:Y:S01]  /*7b60*/  ULDC UR4, c[0x0][0x600] ;  /* 0x0001800000047ab9 */ /* 0x000fe20000000800 */
[----:B------:R-:W-:Y:S01]  /*7b70*/  UMOV UR7, 0x1 ;  /* 0x0000000100077882 */ /* 0x000fe20000000000 */
[----:B------:R-:W-:-:S02]  /*7b80*/  UIADD3 UR15, UR4, -0x1, URZ ;  /* 0xffffffff040f7890 */ /* 0x000fc4000fffe03f */
[----:B------:R-:W-:Y:S02]  /*7b90*/  USHF.L.U32 UR17, UR7, UR5, URZ ;  /* 0x0000000507117299 */ /* 0x000fe4000800063f */
[----:B------:R-:W-:Y:S01]  /*7ba0*/  ULOP3.LUT UR16, URZ, UR6, URZ, 0x33, !UPT ;  /* 0x000000063f107292 */ /* 0x000fe2000f8e333f */
[----:B------:R-:W-:Y:S01]  /*7bb0*/  ULDC.64 UR20, c[0x0][0x198] ;  /* 0x0000660000147ab9 */ /* 0x000fe20000000a00 */
[----:B0-----:R-:W-:-:S05]  /*7bc0*/  VIADD R3, R3, 0x1f ;  /* 0x0000001f03037836 */ /* 0x001fca0000000000 */
[----:B------:R-:W-:-:S04]  /*7bd0*/  SHF.R.S32.HI R4, RZ, 0x1f, R3 ;  /* 0x0000001fff047819 */ /* 0x000fc80000011403 */
[----:B------:R-:W-:Y:S01]  /*7be0*/  LEA.HI R4, R4, R3, RZ, 0x5 ;  /* 0x0000000304047211 */ /* 0x000fe200078f28ff */
[C---:B-1----:R-:W-:Y:S02]  /*7bf0*/  IMAD.SHL.U32 R12, R13.reuse, 0x10, RZ ;  /* 0x000000100d0c7824 */ /* 0x042fe400078e00ff */
[----:B------:R-:W-:Y:S01]  /*7c00*/  IMAD.SHL.U32 R13, R13, 0x200, RZ ;  /* 0x000002000d0d7824 */ /* 0x000fe200078e00ff */
[----:B------:R-:W-:Y:S01]  /*7c10*/  SHF.R.S32.HI R11, RZ, 0x5, R4 ;  /* 0x00000005ff0b7819 */ /* 0x000fe20000011404 */
[----:B------:R-:W-:Y:S01]  /*7c20*/  IMAD.MOV.U32 R3, RZ, RZ, 0x1 ;  /* 0x00000001ff037424 */ /* 0x000fe200078e00ff */
[----:B------:R-:W-:Y:S02]  /*7c30*/  LOP3.LUT R12, R12, 0x30, RZ, 0xc0, !PT ;  /* 0x000000300c0c7812 */ /* 0x000fe400078ec0ff */
[----:B------:R-:W-:Y:S01]  /*7c40*/  LOP3.LUT R13, R13, 0x600, RZ, 0xc0, !PT ;  /* 0x000006000d0d7812 */ /* 0x000fe200078ec0ff */
[----:B------:R-:W-:-:S07]  /*7c50*/  VIADD R19, R11, 0x1 ;  /* 0x000000010b137836 */ /* 0x000fce0000000000 */
.L_x_176:
[----:B------:R-:W-:-:S03]  /*7c60*/  UMOV UR4, 0xffffffff ;  /* 0xffffffff00047882 */ /* 0x000fc60000000000 */
[----:B------:R-:W-:Y:S05]  /*7c70*/  BRA.DIV UR4, `(.L_x_166) ;  /* 0x0000001204a07947 */ /* 0x000fea000b800000 */
[----:B------:R-:W-:-:S13]  /*7c80*/  ELECT P6, URZ, PT ;  /* 0x00000000003f782f */ /* 0x000fda00038c0000 */
.L_x_194:
[----:B------:R-:W0:Y:S01]  /*7c90*/  LDC R4, c[0x0][0x28c] ;  /* 0x0000a300ff047b82 */ /* 0x000e220000000800 */
[----:B------:R-:W-:Y:S01]  /*7ca0*/  BSSY B1, `(.L_x_167) ;  /* 0x0000038000017945 */ /* 0x000fe20003800000 */
[----:B0-----:R-:W-:-:S13]  /*7cb0*/  ISETP.LT.OR P6, PT, R4, 0x1, !P6 ;  /* 0x000000010400780c */ /* 0x001fda00077c1670 */
[----:B------:R-:W-:Y:S05]  /*7cc0*/  @P6 BRA `(.L_x_168) ;  /* 0x0000000000d46947 */ /* 0x000fea0003800000 */
[----:B------:R-:W-:Y:S02]  /*7cd0*/  IMAD.SHL.U32 R20, R20, 0x100, RZ ;  /* 0x0000010014147824 */ /* 0x000fe400078e00ff */
[----:B------:R-:W-:Y:S02]  /*7ce0*/  IMAD R21, R21, 0x40, R12 ;  /* 0x0000004015157824 */ /* 0x000fe400078e020c */
[----:B------:R-:W-:Y:S02]  /*7cf0*/  IMAD.MOV.U32 R22, RZ, RZ, RZ ;  /* 0x000000ffff167224 */ /* 0x000fe400078e00ff */
[----:B------:R-:W-:Y:S02]  /*7d00*/  IMAD.MOV.U32 R4, RZ, RZ, R19 ;  /* 0x000000ffff047224 */ /* 0x000fe400078e0013 */
[----:B------:R-:W-:Y:S02]  /*7d10*/  IMAD.MOV.U32 R5, RZ, RZ, R3 ;  /* 0x000000ffff057224 */ /* 0x000fe400078e0003 */
[----:B------:R-:W-:-:S07]  /*7d20*/  IMAD.MOV.U32 R6, RZ, RZ, R8 ;  /* 0x000000ffff067224 */ /* 0x000fce00078e0008 */
.L_x_171:
[----:B------:R-:W0:Y:S01]  /*7d30*/  S2R R15, SR_CgaCtaId ;  /* 0x00000000000f7919 */ /* 0x000e220000008800 */
[----:B------:R-:W-:Y:S02]  /*7d40*/  MOV R14, 0x400 ;  /* 0x00000400000e7802 */ /* 0x000fe40000000f00 */
[----:B------:R-:W-:Y:S02]  /*7d50*/  ISETP.NE.AND P1, PT, R0, RZ, PT ;  /* 0x000000ff0000720c */ /* 0x000fe40003f25270 */
[----:B0-----:R-:W-:Y:S02]  /*7d60*/  LEA R25, R15, R14, 0x18 ;  /* 0x0000000e0f197211 */ /* 0x001fe400078ec0ff */
[----:B------:R-:W-:-:S09]  /*7d70*/  SHF.L.U32 R14, R5, 0x1f, RZ ;  /* 0x0000001f050e7819 */ /* 0x000fd200000006ff */
[----:B------:R-:W0:Y:S01]  /*7d80*/  @!P1 LDC R15, c[0x0][0x500] ;  /* 0x00014000ff0f9b82 */ /* 0x000e220000000800 */
[----:B------:R-:W-:-:S04]  /*7d90*/  IMAD R23, R6, 0x8, R25 ;  /* 0x0000000806177824 */ /* 0x000fc800078e0219 */
[----:B------:R-:W1:Y:S02]  /*7da0*/  SYNCS.PHASECHK.TRANS64.TRYWAIT P0, [R23+URZ+0x58], R14 ;  /* 0x0000580e170075a7 */ /* 0x000e64000800017f */
[----:B-1----:R-:W-:Y:S05]  /*7db0*/  @!P0 BRA `(.L_x_169) ;  /* 0x0000001000708947 */ /* 0x002fea0003800000 */
.L_x_195:
[----:B-1----:R-:W-:Y:S01]  /*7dc0*/  PRMT R14, R9, 0x9910, RZ ;  /* 0x00009910090e7816 */ /* 0x002fe200000000ff */
[----:B0-----:R0:W-:Y:S03]  /*7dd0*/  @!P1 SYNCS.ARRIVE.TRANS64 RZ, [R23+URZ], R15 ;  /* 0x0000000f17ff99a7 */ /* 0x0011e6000800003f */
[----:B------:R-:W-:-:S13]  /*7de0*/  ISETP.NE.AND P0, PT, R14, 0x2, PT ;  /* 0x000000020e00780c */ /* 0x000fda0003f05270 */
[----:B0-----:R-:W-:Y:S05]  /*7df0*/  @P0 BRA `(.L_x_170) ;  /* 0x0000000000040947 */ /* 0x001fea0003800000 */
[----:B------:R-:W-:Y:S01]  /*7e00*/  BPT.TRAP 0x1 ;  /* 0x000000040000795c */ /* 0x000fe20000300000 */
.L_x_170:
[C---:B------:R-:W-:Y:S01]  /*7e10*/  IMAD R14, R6.reuse, 0x800, R13 ;  /* 0x00000800060e7824 */ /* 0x040fe200078e020d */
[----:B------:R-:W-:Y:S01]  /*7e20*/  R2UR UR9, R23 ;  /* 0x00000000170972ca */ /* 0x000fe200000e0000 */
[--C-:B------:R-:W-:Y:S01]  /*7e30*/  IMAD R15, R6, 0x4000, R25.reuse ;  /* 0x00004000060f7824 */ /* 0x100fe200078e0219 */
[----:B------:R-:W-:Y:S01]  /*7e40*/  UIADD3 UR4, UP0, UR20, 0xf0, URZ ;  /* 0x000000f014047890 */ /* 0x000fe2000ff1e03f */
[----:B------:R-:W-:Y:S01]  /*7e50*/  IMAD R14, R14, 0x2, R25 ;  /* 0x000000020e0e7824 */ /* 0x000fe200078e0219 */
[----:B------:R-:W-:Y:S01]  /*7e60*/  R2UR UR11, R20 ;  /* 0x00000000140b72ca */ /* 0x000fe200000e0000 */
[----:B------:R-:W-:Y:S01]  /*7e70*/  VIADD R4, R4, 0xffffffff ;  /* 0xffffffff04047836 */ /* 0x000fe20000000000 */
[----:B------:R-:W-:Y:S01]  /*7e80*/  R2UR UR5, R15 ;  /* 0x000000000f0572ca */ /* 0x000fe200000e0000 */
[----:B------:R-:W-:Y:S01]  /*7e90*/  UIADD3 UR22, UP1, UR20, 0x1f0, URZ ;  /* 0x000001f014167890 */ /* 0x000fe2000ff3e03f */
[----:B------:R-:W-:Y:S01]  /*7ea0*/  R2UR UR8, R14 ;  /* 0x000000000e0872ca */ /* 0x000fe200000e0000 */
[----:B------:R-:W-:Y:S01]  /*7eb0*/  VIADD R6, R6, 0x1 ;  /* 0x0000000106067836 */ /* 0x000fe20000000000 */
[----:B------:R-:W-:Y:S01]  /*7ec0*/  R2UR UR10, R22 ;  /* 0x00000000160a72ca */ /* 0x000fe200000e0000 */
[----:B------:R-:W-:Y:S01]  /*7ed0*/  UIADD3.X UR23, URZ, UR21, URZ, UP1, !UPT ;  /* 0x000000153f177290 */ /* 0x000fe20008ffe43f */
[----:B------:R-:W-:Y:S01]  /*7ee0*/  R2UR UR12, R7 ;  /* 0x00000000070c72ca */ /* 0x000fe200000e0000 */
[----:B------:R-:W-:Y:S01]  /*7ef0*/  UMOV UR6, 0x0 ;  /* 0x0000000000067882 */ /* 0x000fe20000000000 */
[----:B------:R-:W-:Y:S01]  /*7f00*/  R2UR UR18, R21 ;  /* 0x00000000151272ca */ /* 0x000fe200000e0000 */
[----:B------:R-:W-:Y:S01]  /*7f10*/  UMOV UR7, 0x10000000 ;  /* 0x1000000000077882 */ /* 0x000fe20000000000 */
[----:B------:R-:W-:Y:S01]  /*7f20*/  ISETP.GT.AND P1, PT, R4, 0x1, PT ;  /* 0x000000010400780c */ /* 0x000fe20003f24270 */
[----:B------:R-:W-:Y:S01]  /*7f30*/  UMOV UR19, 0xf0000 ;  /* 0x000f000000137882 */ /* 0x000fe20000000000 */
[----:B------:R-:W-:Y:S01]  /*7f40*/  ISETP.NE.AND P0, PT, R6, 0xb, PT ;  /* 0x0000000b0600780c */ /* 0x000fe20003f05270 */
[----:B------:R-:W-:Y:S01]  /*7f50*/  UIADD3 UR13, UR5, 0x180, URZ ;  /* 0x00000180050d7890 */ /* 0x000fe2000fffe03f */
[----:B------:R-:W-:Y:S01]  /*7f60*/  VIADD R22, R22, 0x20 ;  /* 0x0000002016167836 */ /* 0x000fe20000000000 */
[----:B------:R-:W-:Y:S01]  /*7f70*/  UIADD3.X UR5, URZ, UR21, URZ, UP0, !UPT ;  /* 0x000000153f057290 */ /* 0x000fe200087fe43f */
[----:B------:R-:W-:Y:S01]  /*7f80*/  SEL R14, RZ, 0x1, P0 ;  /* 0x00000001ff0e7807 */ /* 0x000fe20000000000 */
[----:B------:R-:W-:Y:S01]  /*7f90*/  UIADD3 UR14, UR8, 0x2c180, URZ ;  /* 0x0002c180080e7890 */ /* 0x000fe2000fffe03f */
[----:B------:R-:W-:-:S02]  /*7fa0*/  SEL R6, R6, RZ, P0 ;  /* 0x000000ff06067207 */ /* 0x000fc40000000000 */
[----:B------:R-:W-:Y:S01]  /*7fb0*/  UMOV UR8, UR13 ;  /* 0x0000000d00087c82 */ /* 0x000fe20008000000 */
[----:B------:R-:W-:-:S03]  /*7fc0*/  LOP3.LUT R5, R5, R14, RZ, 0x3c, !PT ;  /* 0x0000000e05057212 */ /* 0x000fc600078e3cff */
[----:B------:R0:W-:Y:S02]  /*7fd0*/  UTMALDG.3D [UR8], [UR4], desc[UR6] ;  /* 0x00000608040075b4 */ /* 0x0001e40008011000 */
[----:B0-----:R-:W-:Y:S01]  /*7fe0*/  UMOV UR8, UR14 ;  /* 0x0000000e00087c82 */ /* 0x001fe20008000000 */
[----:B------:R-:W-:Y:S02]  /*7ff0*/  UMOV UR11, UR18 ;  /* 0x00000012000b7c82 */ /* 0x000fe40008000000 */
[----:B------:R0:W-:Y:S02]  /*8000*/  UTMALDG.3D.MULTICAST [UR8], [UR22], UR19, desc[UR6] ;  /* 0x00000608160073b4 */ /* 0x0001e40008011813 */
[----:B0-----:R-:W-:Y:S05]  /*8010*/  @P1 BRA `(.L_x_171) ;  /* 0xfffffffc00441947 */ /* 0x001fea000383ffff */
.L_x_168:
[----:B------:R-:W-:Y:S05]  /*8020*/  BSYNC B1 ;  /* 0x0000000000017941 */ /* 0x000fea0003800000 */
.L_x_167:
[----:B------:R-:W-:Y:S01]  /*8030*/  LOP3.LUT P1, RZ, R10, 0xff, RZ, 0xc0, !PT ;  /* 0x000000ff0aff7812 */ /* 0x000fe2000782c0ff */
[C---:B------:R-:W-:Y:S01]  /*8040*/  IMAD.IADD R7, R11.reuse, 0x1, R8 ;  /* 0x000000010b077824 */ /* 0x040fe200078e0208 */
[----:B------:R-:W-:Y:S01]  /*8050*/  ULDC.64 UR4, c[0x0][0x650] ;  /* 0x0001940000047ab9 */ /* 0x000fe20000000a00 */
[----:B------:R-:W-:Y:S01]  /*8060*/  ISETP.GE.U32.AND P2, PT, R11, 0xb, PT ;  /* 0x0000000b0b00780c */ /* 0x000fe20003f46070 */
[----:B------:R-:W-:Y:S01]  /*8070*/  BSSY B1, `(.L_x_172) ;  /* 0x000006c000017945 */ /* 0x000fe20003800000 */
[----:B------:R-:W-:Y:S01]  /*8080*/  IMAD.MOV.U32 R20, RZ, RZ, -0x1 ;  /* 0xffffffffff147424 */ /* 0x000fe200078e00ff */
[----:B------:R-:W-:Y:S01]  /*8090*/  ISETP.GT.U32.AND P0, PT, R7, 0xa, PT ;  /* 0x0000000a0700780c */ /* 0x000fe20003f04070 */
[----:B------:R-:W-:Y:S01]  /*80a0*/  IMAD.MOV.U32 R21, RZ, RZ, -0x1 ;  /* 0xffffffffff157424 */ /* 0x000fe200078e00ff */
[----:B------:R-:W-:Y:S02]  /*80b0*/  PRMT R10, RZ, 0x7610, R10 ;  /* 0x00007610ff0a7816 */ /* 0x000fe4000000000a */
[----:B------:R-:W-:-:S03]  /*80c0*/  ISETP.LT.U32.AND P0, PT, R11, 0xb, P0 ;  /* 0x0000000b0b00780c */ /* 0x000fc60000701070 */
[----:B------:R-:W0:Y:S01]  /*80d0*/  @P1 S2R R5, SR_CgaCtaId ;  /* 0x0000000000051919 */ /* 0x000e220000008800 */
[----:B------:R-:W-:-:S04]  /*80e0*/  @P1 MOV R4, 0x400 ;  /* 0x0000040000041802 */ /* 0x000fc80000000f00 */
[----:B0-----:R-:W-:Y:S01]  /*80f0*/  @P1 LEA R6, R5, R4, 0x18 ;  /* 0x0000000405061211 */ /* 0x001fe200078ec0ff */
[----:B------:R-:W-:Y:S01]  /*8100*/  IMAD.WIDE.U32 R4, R7, -0x45d1745d, RZ ;  /* 0xba2e8ba307047825 */ /* 0x000fe200078e00ff */
[----:B------:R-:W-:Y:S02]  /*8110*/  SEL R4, RZ, 0x1, !P0 ;  /* 0x00000001ff047807 */ /* 0x000fe40004000000 */
[----:B------:R0:W-:Y:S01]  /*8120*/  @P1 SYNCS.ARRIVE.TRANS64.A1T0 RZ, [R6+URZ+0xc8], RZ ;  /* 0x0000c8ff06ff19a7 */ /* 0x0001e2000810003f */
[----:B------:R-:W-:Y:S02]  /*8130*/  IADD3 R16, P1, R16, UR36, RZ ;  /* 0x0000002410107c10 */ /* 0x000fe4000ff3e0ff */
[----:B------:R-:W-:Y:S02]  /*8140*/  LOP3.LUT R3, R3, R4, RZ, 0x3c, !PT ;  /* 0x0000000403037212 */ /* 0x000fe400078e3cff */
[----:B------:R-:W-:Y:S02]  /*8150*/  IADD3.X R17, R17, UR42, RZ, P1, !PT ;  /* 0x0000002a11117c10 */ /* 0x000fe40008ffe4ff */
[----:B------:R-:W-:-:S02]  /*8160*/  ISETP.GE.U32.AND P0, PT, R16, UR4, PT ;  /* 0x0000000410007c0c */ /* 0x000fc4000bf06070 */
[----:B0-----:R-:W-:Y:S02]  /*8170*/  SHF.R.U32.HI R6, RZ, 0x3, R5 ;  /* 0x00000003ff067819 */ /* 0x001fe40000011605 */
[----:B------:R-:W-:Y:S02]  /*8180*/  ISETP.GE.U32.AND.EX P0, PT, R17, UR5, PT, P0 ;  /* 0x0000000511007c0c */ /* 0x000fe4000bf06100 */
[----:B------:R-:W-:Y:S01]  /*8190*/  @P2 LOP3.LUT R3, R3, 0x1, R6, 0x78, !PT ;  /* 0x0000000103032812 */ /* 0x000fe200078e7806 */
[----:B------:R-:W-:Y:S01]  /*81a0*/  IMAD R8, R6, -0xb, R7 ;  /* 0xfffffff506087824 */ /* 0x000fe200078e0207 */
[----:B------:R-:W-:Y:S01]  /*81b0*/  PRMT R4, RZ, 0x7610, R4 ;  /* 0x00007610ff047816 */ /* 0x000fe20000000004 */
[----:B------:R-:W-:-:S08]  /*81c0*/  IMAD.MOV.U32 R7, RZ, RZ, -0x1 ;  /* 0xffffffffff077424 */ /* 0x000fd000078e00ff */
[----:B------:R-:W-:Y:S05]  /*81d0*/  @P0 BRA `(.L_x_173) ;  /* 0x0000000400540947 */ /* 0x000fea0003800000 */
[----:B------:R-:W0:Y:S01]  /*81e0*/  S2R R15, SR_CTAID.X ;  /* 0x00000000000f7919 */ /* 0x000e220000002500 */
[----:B------:R-:W-:Y:S01]  /*81f0*/  ULDC.64 UR4, c[0x0][0x628] ;  /* 0x00018a0000047ab9 */ /* 0x000fe20000000a00 */
[----:B------:R-:W-:Y:S01]  /*8200*/  ULDC UR7, c[0x0][0x630] ;  /* 0x00018c0000077ab9 */ /* 0x000fe20000000800 */
[----:B------:R-:W-:Y:S01]  /*8210*/  ISETP.NE.U32.AND P0, PT, RZ, UR4, PT ;  /* 0x00000004ff007c0c */ /* 0x000fe2000bf05070 */
[----:B------:R-:W1:Y:S01]  /*8220*/  S2R R20, SR_CTAID.Y ;  /* 0x0000000000147919 */ /* 0x000e620000002600 */
[----:B------:R-:W-:Y:S01]  /*8230*/  ULDC UR8, c[0x0][0x150] ;  /* 0x0000540000087ab9 */ /* 0x000fe20000000800 */
[----:B------:R-:W-:Y:S01]  /*8240*/  IMAD.MOV.U32 R4, RZ, RZ, R16 ;  /* 0x000000ffff047224 */ /* 0x000fe200078e0010 */
[----:B------:R-:W-:Y:S01]  /*8250*/  ISETP.NE.AND.EX P0, PT, RZ, UR5, PT, P0 ;  /* 0x00000005ff007c0c */ /* 0x000fe2000bf05300 */
[----:B------:R-:W-:Y:S01]  /*8260*/  IMAD.MOV.U32 R5, RZ, RZ, R17 ;  /* 0x000000ffff057224 */ /* 0x000fe200078e0011 */
[----:B0-----:R-:W-:-:S11]  /*8270*/  I2FP.F32.U32 R22, R15 ;  /* 0x0000000f00167245 */ /* 0x001fd60000201000 */
[----:B------:R-:W-:Y:S05]  /*8280*/  @!P0 BRA `(.L_x_174) ;  /* 0x0000000000288947 */ /* 0x000fea0003800000 */
[----:B------:R-:W-:Y:S02]  /*8290*/  ULDC UR6, c[0x0][0x634] ;  /* 0x00018d0000067ab9 */ /* 0x000fe40000000800 */
[----:B------:R-:W-:-:S05]  /*82a0*/  IADD3 R5, P0, R16, UR6, RZ ;  /* 0x0000000610057c10 */ /* 0x000fca000ff1e0ff */
[----:B------:R-:W-:-:S04]  /*82b0*/  IMAD.X R21, RZ, RZ, R17, P0 ;  /* 0x000000ffff157224 */ /* 0x000fc800000e0611 */
[----:B------:R-:W-:-:S04]  /*82c0*/  IMAD.WIDE.U32 R6, R21, UR4, RZ ;  /* 0x0000000415067c25 */ /* 0x000fc8000f8e00ff */
[----:B------:R-:W-:-:S04]  /*82d0*/  IMAD.WIDE.U32 R6, P0, R5, UR5, R6 ;  /* 0x0000000505067c25 */ /* 0x000fc8000f800006 */
[----:B------:R-:W-:-:S04]  /*82e0*/  IMAD.WIDE.U32 R4, R5, UR4, RZ ;  /* 0x0000000405047c25 */ /* 0x000fc8000f8e00ff */
[----:B------:R-:W-:Y:S01]  /*82f0*/  IMAD.MOV.U32 R4, RZ, RZ, R7 ;  /* 0x000000ffff047224 */ /* 0x000fe200078e0007 */
[----:B------:R-:W-:Y:S01]  /*8300*/  IADD3 RZ, P1, R5, R6, RZ ;  /* 0x0000000605ff7210 */ /* 0x000fe20007f3e0ff */
[----:B------:R-:W-:-:S04]  /*8310*/  IMAD.X R5, RZ, RZ, RZ, P0 ;  /* 0x000000ffff057224 */ /* 0x000fc800000e06ff */
[----:B------:R-:W-:-:S08]  /*8320*/  IMAD.WIDE.U32.X R4, R21, UR5, R4, P1 ;  /* 0x0000000515047c25 */ /* 0x000fd000088e0404 */
.L_x_174:
[--C-:B------:R-:W-:Y:S01]  /*8330*/  SHF.R.U64 R14, R4, UR7, R5.reuse ;  /* 0x00000007040e7c19 */ /* 0x100fe20008001205 */
[----:B------:R-:W-:Y:S01]  /*8340*/  FMUL R22, R22, UR8 ;  /* 0x0000000816167c20 */ /* 0x000fe20008400000 */
[----:B------:R-:W-:Y:S01]  /*8350*/  SHF.R.U32.HI R4, RZ, UR7, R5 ;  /* 0x00000007ff047c19 */ /* 0x000fe20008011605 */
[----:B------:R-:W0:Y:S01]  /*8360*/  LDC R6, c[0x0][0x144] ;  /* 0x00005100ff067b82 */ /* 0x000e220000000800 */
[----:B------:R-:W-:Y:S01]  /*8370*/  IADD3 R5, P0, RZ, -R14, RZ ;  /* 0x8000000eff057210 */ /* 0x000fe20007f1e0ff */
[----:B------:R-:W-:Y:S01]  /*8380*/  ULDC UR6, c[0x0][0x154] ;  /* 0x0000550000067ab9 */ /* 0x000fe20000000800 */
[----:B-1----:R-:W-:Y:S01]  /*8390*/  I2FP.F32.U32 R7, R20 ;  /* 0x0000001400077245 */ /* 0x002fe20000201000 */
[----:B------:R-:W1:Y:S01]  /*83a0*/  F2I.U32.TRUNC.NTZ R22, R22 ;  /* 0x0000001600167305 */ /* 0x000e62000020f000 */
[----:B------:R-:W-:Y:S01]  /*83b0*/  ULDC.64 UR4, c[0x0][0x620] ;  /* 0x0001880000047ab9 */ /* 0x000fe20000000a00 */
[----:B------:R-:W-:Y:S01]  /*83c0*/  IMAD.X R4, RZ, RZ, ~R4, P0 ;  /* 0x000000ffff047224 */ /* 0x000fe200000e0e04 */
[----:B------:R-:W-:Y:S01]  /*83d0*/  ISETP.NE.AND P2, PT, R2, 0x1, PT ;  /* 0x000000010200780c */ /* 0x000fe20003f45270 */
[----:B------:R-:W-:Y:S01]  /*83e0*/  FMUL R23, R7, UR6 ;  /* 0x0000000607177c20 */ /* 0x000fe20008400000 */
[----:B------:R-:W2:Y:S01]  /*83f0*/  LDC R25, c[0x0][0x148] ;  /* 0x00005200ff197b82 */ /* 0x000ea20000000800 */
[----:B------:R-:W-:Y:S01]  /*8400*/  IMAD R4, R4, UR4, RZ ;  /* 0x0000000404047c24 */ /* 0x000fe2000f8e02ff */
[----:B------:R-:W-:-:S02]  /*8410*/  ULDC.64 UR6, c[0x0][0x640] ;  /* 0x0001900000067ab9 */ /* 0x000fc40000000a00 */
[----:B------:R-:W-:Y:S01]  /*8420*/  ISETP.NE.U32.AND P0, PT, RZ, UR6, PT ;  /* 0x00000006ff007c0c */ /* 0x000fe2000bf05070 */
[----:B------:R-:W3:Y:S01]  /*8430*/  F2I.U32.TRUNC.NTZ R23, R23 ;  /* 0x0000001700177305 */ /* 0x000ee2000020f000 */
[C---:B------:R-:W-:Y:S02]  /*8440*/  IMAD R7, R5.reuse, UR5, R4 ;  /* 0x0000000505077c24 */ /* 0x040fe4000f8e0204 */
[----:B------:R-:W-:Y:S01]  /*8450*/  IMAD.WIDE.U32 R4, R5, UR4, R16 ;  /* 0x0000000405047c25 */ /* 0x000fe2000f8e0010 */
[----:B------:R-:W-:Y:S01]  /*8460*/  ULDC UR4, c[0x0][0x618] ;  /* 0x0001860000047ab9 */ /* 0x000fe20000000800 */
[----:B------:R-:W-:Y:S02]  /*8470*/  ISETP.NE.AND.EX P0, PT, RZ, UR7, PT, P0 ;  /* 0x00000007ff007c0c */ /* 0x000fe4000bf05300 */
[----:B------:R-:W-:Y:S02]  /*8480*/  IMAD.IADD R5, R5, 0x1, R7 ;  /* 0x0000000105057824 */ /* 0x000fe400078e0207 */
[----:B-1----:R-:W-:-:S03]  /*8490*/  IMAD.MOV R22, RZ, RZ, -R22 ;  /* 0x000000ffff167224 */ /* 0x002fc600078e0a16 */
[----:B------:R-:W-:Y:S01]  /*84a0*/  SHF.R.U64 R21, R4, UR4, R5 ;  /* 0x0000000404157c19 */ /* 0x000fe20008001205 */
[----:B0-----:R-:W-:Y:S01]  /*84b0*/  IMAD R15, R6, R22, R15 ;  /* 0x00000016060f7224 */ /* 0x001fe200078e020f */
[----:B------:R-:W-:Y:S01]  /*84c0*/  SHF.R.U32.HI R4, RZ, UR4, R5 ;  /* 0x00000004ff047c19 */ /* 0x000fe20008011605 */
[----:B------:R-:W-:Y:S01]  /*84d0*/  ULDC UR4, c[0x0][0x608] ;  /* 0x0001820000047ab9 */ /* 0x000fe20000000800 */
[----:B---3--:R-:W-:Y:S02]  /*84e0*/  IMAD.MOV R6, RZ, RZ, -R23 ;  /* 0x000000ffff067224 */ /* 0x008fe400078e0a17 */
[--C-:B------:R-:W-:Y:S02]  /*84f0*/  SHF.R.U64 R22, R21, UR4, R4.reuse ;  /* 0x0000000415167c19 */ /* 0x100fe40008001204 */
[----:B------:R-:W-:Y:S01]  /*8500*/  SHF.R.U32.HI R5, RZ, UR4, R4 ;  /* 0x00000004ff057c19 */ /* 0x000fe20008011604 */
[----:B------:R-:W-:Y:S01]  /*8510*/  ULDC UR4, c[0x0][0x658] ;  /* 0x0001960000047ab9 */ /* 0x000fe20000000800 */
[----:B--2---:R-:W-:-:S02]  /*8520*/  @P2 IMAD R15, R25, R6, R20 ;  /* 0x00000006190f2224 */ /* 0x004fc400078e0214 */
[--C-:B------:R-:W-:Y:S02]  /*8530*/  SHF.R.U64 R20, R22, UR4, R5.reuse ;  /* 0x0000000416147c19 */ /* 0x100fe40008001205 */
[----:B------:R-:W-:-:S03]  /*8540*/  SHF.R.U32.HI R23, RZ, UR4, R5 ;  /* 0x00000004ff177c19 */ /* 0x000fc60008011605 */
[----:B------:R-:W-:Y:S02]  /*8550*/  IMAD.MOV.U32 R6, RZ, RZ, R20 ;  /* 0x000000ffff067224 */ /* 0x000fe400078e0014 */
[----:B------:R-:W-:Y:S01]  /*8560*/  IMAD.MOV.U32 R5, RZ, RZ, R23 ;  /* 0x000000ffff057224 */ /* 0x000fe200078e0017 */
[----:B------:R-:W-:Y:S06]  /*8570*/  @!P0 BRA `(.L_x_175) ;  /* 0x00000000002c8947 */ /* 0x000fec0003800000 */
        /* <DEDUP_REMOVED lines=9> */
[----:B------:R-:W-:-:S04]  /*8610*/  IMAD.WIDE.U32.X R4, R23, UR7, R4, P1 ;  /* 0x0000000717047c25 */ /* 0x000fc800088e0404 */
[----:B------:R-:W-:-:S07]  /*8620*/  IMAD.MOV.U32 R6, RZ, RZ, R4 ;  /* 0x000000ffff067224 */ /* 0x000fce00078e0004 */
.L_x_175:
[----:B------:R-:W-:Y:S01]  /*8630*/  ULDC UR4, c[0x0][0x648] ;  /* 0x0001920000047ab9 */ /* 0x000fe20000000800 */
[----:B------:R-:W-:Y:S01]  /*8640*/  LOP3.LUT R4, R22, UR16, RZ, 0xc0, !PT ;  /* 0x0000001016047c12 */ /* 0x000fe2000f8ec0ff */
[----:B------:R-:W-:Y:S01]  /*8650*/  ULDC UR5, c[0x0][0x610] ;  /* 0x0001840000057ab9 */ /* 0x000fe20000000800 */
[----:B------:R-:W-:Y:S01]  /*8660*/  SHF.R.U64 R5, R6, UR4, R5 ;  /* 0x0000000406057c19 */ /* 0x000fe20008001205 */
[----:B------:R-:W-:Y:S01]  /*8670*/  ULDC UR4, c[0x0][0x638] ;  /* 0x00018e0000047ab9 */ /* 0x000fe20000000800 */
[----:B------:R-:W-:-:S03]  /*8680*/  LOP3.LUT R21, R21, UR15, RZ, 0xc0, !PT ;  /* 0x0000000f15157c12 */ /* 0x000fc6000f8ec0ff */
[----:B------:R-:W-:Y:S02]  /*8690*/  IMAD.MOV R7, RZ, RZ, -R5 ;  /* 0x000000ffff077224 */ /* 0x000fe400078e0a05 */
[----:B------:R-:W-:Y:S02]  /*86a0*/  IMAD R4, R5, UR17, R4 ;  /* 0x0000001105047c24 */ /* 0x000fe4000f8e0204 */
[----:B------:R-:W-:Y:S01]  /*86b0*/  IMAD R20, R7, UR4, R20 ;  /* 0x0000000407147c24 */ /* 0x000fe2000f8e0214 */
[----:B------:R-:W-:Y:S01]  /*86c0*/  ULDC UR4, c[0x0][0x600] ;  /* 0x0001800000047ab9 */ /* 0x000fe20000000800 */
[----:B------:R-:W-:Y:S02]  /*86d0*/  IMAD R15, R4, UR5, R15 ;  /* 0x00000005040f7c24 */ /* 0x000fe4000f8e020f */
[----:B------:R-:W-:Y:S02]  /*86e0*/  IMAD R20, R20, UR4, R21 ;  /* 0x0000000414147c24 */ /* 0x000fe4000f8e0215 */
[----:B------:R-:W-:-:S02]  /*86f0*/  IMAD.MOV.U32 R4, RZ, RZ, 0x1 ;  /* 0x00000001ff047424 */ /* 0x000fc400078e00ff */
[----:B------:R-:W-:Y:S01]  /*8700*/  IMAD.MOV.U32 R7, RZ, RZ, R14 ;  /* 0x000000ffff077224 */ /* 0x000fe200078e000e */
[----:B------:R-:W-:Y:S02]  /*8710*/  SEL R21, R20, R15, !P2 ;  /* 0x0000000f14157207 */ /* 0x000fe40005000000 */
[----:B------:R-:W-:-:S07]  /*8720*/  SEL R20, R15, R20, !P2 ;  /* 0x000000140f147207 */ /* 0x000fce0005000000 */
.L_x_173:
[----:B------:R-:W-:Y:S05]  /*8730*/  BSYNC B1 ;  /* 0x0000000000017941 */ /* 0x000fea0003800000 */
.L_x_172:
[----:B------:R-:W-:-:S13]  /*8740*/  LOP3.LUT P0, RZ, R4, 0xff, RZ, 0xc0, !PT ;  /* 0x000000ff04ff7812 */ /* 0x000fda000780c0ff */
[----:B------:R-:W-:Y:S05]  /*8750*/  @P0 BRA `(.L_x_176) ;  /* 0xfffffff400400947 */ /* 0x000fea000383ffff */
[----:B------:R-:W-:Y:S05]  /*8760*/  BSYNC B0 ;  /* 0x0000000000007941 */ /* 0x000fea0003800000 */
.L_x_165:
[----:B------:R-:W-:-:S03]  /*8770*/  UMOV UR4, 0xffffffff ;  /* 0xffffffff00047882 */ /* 0x000fc60000000000 */
[----:B------:R-:W-:Y:S05]  /*8780*/  BRA.DIV UR4, `(.L_x_177) ;  /* 0x0000000a04107947 */ /* 0x000fea000b800000 */
[----:B------:R-:W-:-:S13]  /*8790*/  ELECT P6, URZ, PT ;  /* 0x00000000003f782f */ /* 0x000fda00038c0000 */
.L_x_198:
[----:B------:R-:W-:Y:S04]  /*87a0*/  BSSY B0, `(.L_x_178) ;  /* 0x000006a000007945 */ /* 0x000fe80003800000 */
[----:B------:R-:W-:Y:S05]  /*87b0*/  @!P6 BRA `(.L_x_179) ;  /* 0x0000000400a0e947 */ /* 0x000fea0003800000 */
[----:B------:R-:W-:-:S04]  /*87c0*/  LOP3.LUT R18, R18, 0x2, RZ, 0xfc, !PT ;  /* 0x0000000212127812 */ /* 0x000fc800078efcff */
[----:B------:R-:W-:-:S13]  /*87d0*/  ISETP.NE.AND P0, PT, R18, 0x3, PT ;  /* 0x000000031200780c */ /* 0x000fda0003f05270 */
[----:B------:R-:W-:Y:S05]  /*87e0*/  @!P0 BRA `(.L_x_180) ;  /* 0x0000000000048947 */ /* 0x000fea0003800000 */
[----:B------:R-:W-:Y:S01]  /*87f0*/  BPT.TRAP 0x1 ;  /* 0x000000040000795c */ /* 0x000fe20000300000 */
.L_x_180:
[----:B------:R-:W0:Y:S01]  /*8800*/  S2R R5, SR_CgaCtaId ;  /* 0x0000000000057919 */ /* 0x000e220000008800 */
[----:B------:R-:W-:Y:S02]  /*8810*/  MOV R0, 0x400 ;  /* 0x0000040000007802 */ /* 0x000fe40000000f00 */
[----:B------:R-:W-:Y:S02]  /*8820*/  SHF.L.U32 R2, R3, 0x1f, RZ ;  /* 0x0000001f03027819 */ /* 0x000fe400000006ff */
[----:B0-----:R-:W-:-:S05]  /*8830*/  LEA R5, R5, R0, 0x18 ;  /* 0x0000000005057211 */ /* 0x001fca00078ec0ff */
[----:B------:R-:W-:-:S04]  /*8840*/  VIADD R5, R5, 0x58 ;  /* 0x0000005805057836 */ /* 0x000fc80000000000 */
[C---:B------:R-:W-:Y:S02]  /*8850*/  IMAD R7, R8.reuse, 0x8, R5 ;  /* 0x0000000808077824 */ /* 0x040fe400078e0205 */
[----:B------:R-:W-:Y:S02]  /*8860*/  VIADD R8, R8, 0x1 ;  /* 0x0000000108087836 */ /* 0x000fe40000000000 */
[----:B------:R-:W0:Y:S03]  /*8870*/  SYNCS.PHASECHK.TRANS64.TRYWAIT P0, [R7+URZ], R2 ;  /* 0x00000002070075a7 */ /* 0x000e26000800017f */
[----:B------:R-:W-:-:S04]  /*8880*/  ISETP.NE.AND P1, PT, R8, 0xb, PT ;  /* 0x0000000b0800780c */ /* 0x000fc80003f25270 */
[----:B------:R-:W-:Y:S02]  /*8890*/  SEL R0, RZ, 0x1, P1 ;  /* 0x00000001ff007807 */ /* 0x000fe40000800000 */
[----:B------:R-:W-:Y:S02]  /*88a0*/  SEL R8, R8, RZ, P1 ;  /* 0x000000ff08087207 */ /* 0x000fe40000800000 */
[----:B------:R-:W-:-:S03]  /*88b0*/  LOP3.LUT R9, R3, R0, RZ, 0x3c, !PT ;  /* 0x0000000003097212 */ /* 0x000fc600078e3cff */
[----:B------:R-:W-:Y:S01]  /*88c0*/  IMAD R6, R8, 0x8, R5 ;  /* 0x0000000808067824 */ /* 0x000fe200078e0205 */
[----:B------:R-:W-:Y:S01]  /*88d0*/  SHF.L.U32 R3, R9, 0x1f, RZ ;  /* 0x0000001f09037819 */ /* 0x000fe200000006ff */
[----:B0-----:R-:W-:Y:S06]  /*88e0*/  @!P0 BRA `(.L_x_181) ;  /* 0x0000000400d88947 */ /* 0x001fec0003800000 */
.L_x_199:
[----:B------:R-:W1:Y:S01]  /*88f0*/  SYNCS.PHASECHK.TRANS64.TRYWAIT P0, [R6+URZ], R3 ;  /* 0x00000003060075a7 */ /* 0x000e62000800017f */
[----:B------:R-:W-:-:S05]  /*8900*/  VIADD R0, R8, 0x1 ;  /* 0x0000000108007836 */ /* 0x000fca0000000000 */
[----:B------:R-:W-:-:S04]  /*8910*/  ISETP.NE.AND P1, PT, R0, 0xb, PT ;  /* 0x0000000b0000780c */ /* 0x000fc80003f25270 */
[----:B0-----:R-:W-:Y:S02]  /*8920*/  SEL R2, RZ, 0x1, P1 ;  /* 0x00000001ff027807 */ /* 0x001fe40000800000 */
[----:B------:R-:W-:Y:S02]  /*8930*/  SEL R0, R0, RZ, P1 ;  /* 0x000000ff00007207 */ /* 0x000fe40000800000 */
[----:B------:R-:W-:-:S03]  /*8940*/  LOP3.LUT R9, R9, R2, RZ, 0x3c, !PT ;  /* 0x0000000209097212 */ /* 0x000fc600078e3cff */
[----:B------:R-:W-:Y:S01]  /*8950*/  IMAD R7, R0, 0x8, R5 ;  /* 0x0000000800077824 */ /* 0x000fe200078e0205 */
[----:B------:R-:W-:Y:S01]  /*8960*/  SHF.L.U32 R4, R9, 0x1f, RZ ;  /* 0x0000001f09047819 */ /* 0x000fe200000006ff */
[----:B-1----:R-:W-:Y:S06]  /*8970*/  @!P0 BRA `(.L_x_182) ;  /* 0x0000000400c88947 */ /* 0x002fec0003800000 */
.L_x_200:
[----:B------:R-:W1:Y:S01]  /*8980*/  SYNCS.PHASECHK.TRANS64.TRYWAIT P0, [R7+URZ], R4 ;  /* 0x00000004070075a7 */ /* 0x000e62000800017f */
[----:B------:R-:W-:-:S05]  /*8990*/  VIADD R0, R0, 0x1 ;  /* 0x0000000100007836 */ /* 0x000fca0000000000 */
[----:B------:R-:W-:-:S04]  /*89a0*/  ISETP.NE.AND P1, PT, R0, 0xb, PT ;  /* 0x0000000b0000780c */ /* 0x000fc80003f25270 */
[----:B------:R-:W-:Y:S02]  /*89b0*/  SEL R2, RZ, 0x1, P1 ;  /* 0x00000001ff027807 */ /* 0x000fe40000800000 */
[----:B------:R-:W-:Y:S02]  /*89c0*/  SEL R0, R0, RZ, P1 ;  /* 0x000000ff00007207 */ /* 0x000fe40000800000 */
[----:B------:R-:W-:-:S03]  /*89d0*/  LOP3.LUT R9, R9, R2, RZ, 0x3c, !PT ;  /* 0x0000000209097212 */ /* 0x000fc600078e3cff */
[----:B0-----:R-:W-:Y:S01]  /*89e0*/  IMAD R6, R0, 0x8, R5 ;  /* 0x0000000800067824 */ /* 0x001fe200078e0205 */
[----:B------:R-:W-:Y:S01]  /*89f0*/  SHF.L.U32 R3, R9, 0x1f, RZ ;  /* 0x0000001f09037819 */ /* 0x000fe200000006ff */
[----:B-1----:R-:W-:Y:S06]  /*8a00*/  @!P0 BRA `(.L_x_183) ;  /* 0x0000000400b88947 */ /* 0x002fec0003800000 */
.L_x_201:
        /* <DEDUP_REMOVED lines=9> */
.L_x_202:
        /* <DEDUP_REMOVED lines=9> */
.L_x_203:
        /* <DEDUP_REMOVED lines=9> */
.L_x_204:
        /* <DEDUP_REMOVED lines=9> */
.L_x_205:
        /* <DEDUP_REMOVED lines=9> */
.L_x_206:
        /* <DEDUP_REMOVED lines=9> */
.L_x_207:
[----:B------:R-:W1:Y:S01]  /*8d70*/  SYNCS.PHASECHK.TRANS64.TRYWAIT P0, [R6+URZ], R3 ;  /* 0x00000003060075a7 */ /* 0x000e62000800017f */
[----:B------:R-:W-:-:S05]  /*8d80*/  VIADD R0, R0, 0x1 ;  /* 0x0000000100007836 */ /* 0x000fca0000000000 */
[----:B------:R-:W-:-:S04]  /*8d90*/  ISETP.NE.AND P1, PT, R0, 0xb, PT ;  /* 0x0000000b0000780c */ /* 0x000fc80003f25270 */
[----:B------:R-:W-:Y:S02]  /*8da0*/  SEL R2, RZ, 0x1, P1 ;  /* 0x00000001ff027807 */ /* 0x000fe40000800000 */
[----:B------:R-:W-:Y:S02]  /*8db0*/  SEL R0, R0, RZ, P1 ;  /* 0x000000ff00007207 */ /* 0x000fe40000800000 */
[----:B------:R-:W-:Y:S01]  /*8dc0*/  LOP3.LUT R2, R9, R2, RZ, 0x3c, !PT ;  /* 0x0000000209027212 */ /* 0x000fe200078e3cff */
[----:B-1----:R-:W-:Y:S06]  /*8dd0*/  @!P0 BRA `(.L_x_190) ;  /* 0x0000000400508947 */ /* 0x002fec0003800000 */
.L_x_208:
[----:B------:R-:W-:Y:S01]  /*8de0*/  IMAD R5, R0, 0x8, R5 ;  /* 0x0000000800057824 */ /* 0x000fe200078e0205 */
[----:B------:R-:W-:-:S07]  /*8df0*/  SHF.L.U32 R0, R2, 0x1f, RZ ;  /* 0x0000001f02007819 */ /* 0x000fce00000006ff */
.L_x_191:
[----:B--2---:R2:W3:Y:S02]  /*8e00*/  SYNCS.PHASECHK.TRANS64.TRYWAIT P0, [R5+URZ], R0 ;  /* 0x00000000050075a7 */ /* 0x0044e4000800017f */
[----:B---3--:R-:W-:Y:S05]  /*8e10*/  @!P0 NANOSLEEP.SYNCS 0x989680 ;  /* 0x009896800000895d */ /* 0x008fea0003900000 */
[----:B------:R-:W3:Y:S02]  /*8e20*/  @!P0 SYNCS.PHASECHK.TRANS64 P0, [R5+URZ], R0 ;  /* 0x00000000050085a7 */ /* 0x000ee4000800007f */
[----:B---3--:R-:W-:Y:S05]  /*8e30*/  @!P0 BRA `(.L_x_191) ;  /* 0xfffffffc00f08947 */ /* 0x008fea000383ffff */
.L_x_179:
[----:B------:R-:W-:Y:S05]  /*8e40*/  BSYNC B0 ;  /* 0x0000000000007941 */ /* 0x000fea0003800000 */
.L_x_178:
[----:B------:R-:W-:Y:S05]  /*8e50*/  EXIT ;  /* 0x000000000000794d */ /* 0x000fea0003800000 */
.L_x_22:
[----:B-1----:R1:W2:Y:S02]  /*8e60*/  SYNCS.PHASECHK.TRANS64.TRYWAIT P1, [R3+URZ], R0 ;  /* 0x00000000030075a7 */ /* 0x0022a4000802017f */
[----:B--2---:R-:W-:Y:S05]  /*8e70*/  @!P1 NANOSLEEP.SYNCS 0x989680 ;  /* 0x009896800000995d */ /* 0x004fea0003900000 */
[----:B------:R-:W2:Y:S02]  /*8e80*/  @!P1 SYNCS.PHASECHK.TRANS64 P1, [R3+URZ], R0 ;  /* 0x00000000030095a7 */ /* 0x000ea4000802007f */
[----:B--2---:R-:W-:Y:S05]  /*8e90*/  @!P1 BRA `(.L_x_22) ;  /* 0xfffffffc00f09947 */ /* 0x004fea000383ffff */
[----:B------:R-:W-:Y:S05]  /*8ea0*/  BRA `(.L_x_21) ;  /* 0xffffff8800947947 */ /* 0x000fea000383ffff */
.L_x_27:
[----:B-1----:R1:W2:Y:S02]  /*8eb0*/  SYNCS.PHASECHK.TRANS64.TRYWAIT P1, [R5+URZ], R4 ;  /* 0x00000004050075a7 */ /* 0x0022a4000802017f */
[----:B--2---:R-:W-:Y:S05]  /*8ec0*/  @!P1 NANOSLEEP.SYNCS 0x989680 ;  /* 0x009896800000995d */ /* 0x004fea0003900000 */
[----:B------:R-:W2:Y:S02]  /*8ed0*/  @!P1 SYNCS.PHASECHK.TRANS64 P1, [R5+URZ], R4 ;  /* 0x00000004050095a7 */ /* 0x000ea4000802007f */
[----:B--2---:R-:W-:Y:S05]  /*8ee0*/  @!P1 BRA `(.L_x_27) ;  /* 0xfffffffc00f09947 */ /* 0x004fea000383ffff */
[----:B------:R-:W-:Y:S05]  /*8ef0*/  BRA `(.L_x_26) ;  /* 0xffffff8c00687947 */ /* 0x000fea000383ffff */
.L_x_166:
[----:B------:R-:W-:Y:S01]  /*8f00*/  BSSY B1, `(.L_x_192) ;  /* 0x0000006000017945 */ /* 0x000fe20003800000 */
[----:B------:R-:W-:-:S07]  /*8f10*/  IMAD.MOV.U32 R15, RZ, RZ, -0x1 ;  /* 0xffffffffff0f7424 */ /* 0x000fce00078e00ff */
[----:B------:R-:W-:Y:S05]  /*8f20*/  WARPSYNC.COLLECTIVE R15, `(.L_x_193) ;  /* 0x000000000f0c7348 */ /* 0x000fea0003c00000 */
[----:B------:R-:W-:Y:S02]  /*8f30*/  ELECT P6, UR62, PT ;  /* 0x00000000003e782f */ /* 0x000fe400038c0000 */
[----:B------:R-:W-:Y:S01]  /*8f40*/  MOV R14, UR62 ;  /* 0x0000003e000e7c02 */ /* 0x000fe20008000f00 */
[----:B------:R-:W-:Y:S10]  /*8f50*/  ENDCOLLECTIVE ;  /* 0x000000000000791b */ /* 0x000ff40003800000 */
.L_x_193:
[----:B------:R-:W-:Y:S05]  /*8f60*/  BSYNC B1 ;  /* 0x0000000000017941 */ /* 0x000fea0003800000 */
.L_x_192:
[----:B------:R-:W-:Y:S05]  /*8f70*/  BRA `(.L_x_194) ;  /* 0xffffffec00447947 */ /* 0x000fea000383ffff */
.L_x_169:
[----:B-1----:R1:W2:Y:S02]  /*8f80*/  SYNCS.PHASECHK.TRANS64.TRYWAIT P0, [R23+URZ+0x58], R14 ;  /* 0x0000580e170075a7 */ /* 0x0022a4000800017f */
[----:B--2---:R-:W-:Y:S05]  /*8f90*/  @!P0 NANOSLEEP.SYNCS 0x989680 ;  /* 0x009896800000895d */ /* 0x004fea0003900000 */
[----:B------:R-:W2:Y:S02]  /*8fa0*/  @!P0 SYNCS.PHASECHK.TRANS64 P0, [R23+URZ+0x58], R14 ;  /* 0x0000580e170085a7 */ /* 0x000ea4000800007f */
[----:B--2---:R-:W-:Y:S05]  /*8fb0*/  @!P0 BRA `(.L_x_169) ;  /* 0xfffffffc00f08947 */ /* 0x004fea000383ffff */
[----:B------:R-:W-:Y:S05]  /*8fc0*/  BRA `(.L_x_195) ;  /* 0xffffffec007c7947 */ /* 0x000fea000383ffff */
.L_x_177:
[----:B------:R-:W-:Y:S01]  /*8fd0*/  BSSY B0, `(.L_x_196) ;  /* 0x0000006000007945 */ /* 0x000fe20003800000 */
[----:B------:R-:W-:-:S07]  /*8fe0*/  IMAD.MOV.U32 R15, RZ, RZ, -0x1 ;  /* 0xffffffffff0f7424 */ /* 0x000fce00078e00ff */
[----:B------:R-:W-:Y:S05]  /*8ff0*/  WARPSYNC.COLLECTIVE R15, `(.L_x_197) ;  /* 0x000000000f0c7348 */ /* 0x000fea0003c00000 */
[----:B------:R-:W-:Y:S02]  /*9000*/  ELECT P6, UR62, PT ;  /* 0x00000000003e782f */ /* 0x000fe400038c0000 */
[----:B------:R-:W-:Y:S01]  /*9010*/  MOV R14, UR62 ;  /* 0x0000003e000e7c02 */ /* 0x000fe20008000f00 */
[----:B------:R-:W-:Y:S10]  /*9020*/  ENDCOLLECTIVE ;  /* 0x000000000000791b */ /* 0x000ff40003800000 */
.L_x_197:
[----:B------:R-:W-:Y:S05]  /*9030*/  BSYNC B0 ;  /* 0x0000000000007941 */ /* 0x000fea0003800000 */
.L_x_196:
[----:B------:R-:W-:Y:S05]  /*9040*/  BRA `(.L_x_198) ;  /* 0xfffffff400d47947 */ /* 0x000fea000383ffff */
.L_x_181:
[----:B0-----:R0:W1:Y:S02]  /*9050*/  SYNCS.PHASECHK.TRANS64.TRYWAIT P0, [R7+URZ], R2 ;  /* 0x00000002070075a7 */ /* 0x001064000800017f */
[----:B-1----:R-:W-:Y:S05]  /*9060*/  @!P0 NANOSLEEP.SYNCS 0x989680 ;  /* 0x009896800000895d */ /* 0x002fea0003900000 */
[----:B------:R-:W1:Y:S02]  /*9070*/  @!P0 SYNCS.PHASECHK.TRANS64 P0, [R7+URZ], R2 ;  /* 0x00000002070085a7 */ /* 0x000e64000800007f */
[----:B-1----:R-:W-:Y:S05]  /*9080*/  @!P0 BRA `(.L_x_181) ;  /* 0xfffffffc00f08947 */ /* 0x002fea000383ffff */
[----:B------:R-:W-:Y:S05]  /*9090*/  BRA `(.L_x_199) ;  /* 0xfffffff800147947 */ /* 0x000fea000383ffff */
.L_x_182:
[----:B0-----:R0:W1:Y:S02]  /*90a0*/  SYNCS.PHASECHK.TRANS64.TRYWAIT P0, [R6+URZ], R3 ;  /* 0x00000003060075a7 */ /* 0x001064000800017f */
[----:B-1----:R-:W-:Y:S05]  /*90b0*/  @!P0 NANOSLEEP.SYNCS 0x989680 ;  /* 0x009896800000895d */ /* 0x002fea0003900000 */
[----:B------:R-:W1:Y:S02]  /*90c0*/  @!P0 SYNCS.PHASECHK.TRANS64 P0, [R6+URZ], R3 ;  /* 0x00000003060085a7 */ /* 0x000e64000800007f */
[----:B-1----:R-:W-:Y:S05]  /*90d0*/  @!P0 BRA `(.L_x_182) ;  /* 0xfffffffc00f08947 */ /* 0x002fea000383ffff */
[----:B------:R-:W-:Y:S05]  /*90e0*/  BRA `(.L_x_200) ;  /* 0xfffffff800247947 */ /* 0x000fea000383ffff */
.L_x_183:
[----:B0-----:R0:W1:Y:S02]  /*90f0*/  SYNCS.PHASECHK.TRANS64.TRYWAIT P0, [R7+URZ], R4 ;  /* 0x00000004070075a7 */ /* 0x001064000800017f */
[----:B-1----:R-:W-:Y:S05]  /*9100*/  @!P0 NANOSLEEP.SYNCS 0x989680 ;  /* 0x009896800000895d */ /* 0x002fea0003900000 */
[----:B------:R-:W1:Y:S02]  /*9110*/  @!P0 SYNCS.PHASECHK.TRANS64 P0, [R7+URZ], R4 ;  /* 0x00000004070085a7 */ /* 0x000e64000800007f */
[----:B-1----:R-:W-:Y:S05]  /*9120*/  @!P0 BRA `(.L_x_183) ;  /* 0xfffffffc00f08947 */ /* 0x002fea000383ffff */
[----:B------:R-:W-:Y:S05]  /*9130*/  BRA `(.L_x_201) ;  /* 0xfffffff800347947 */ /* 0x000fea000383ffff */
.L_x_184:
[----:B0-----:R0:W1:Y:S02]  /*9140*/  SYNCS.PHASECHK.TRANS64.TRYWAIT P0, [R6+URZ], R3 ;  /* 0x00000003060075a7 */ /* 0x001064000800017f */
[----:B-1----:R-:W-:Y:S05]  /*9150*/  @!P0 NANOSLEEP.SYNCS 0x989680 ;  /* 0x009896800000895d */ /* 0x002fea0003900000 */
[----:B------:R-:W1:Y:S02]  /*9160*/  @!P0 SYNCS.PHASECHK.TRANS64 P0, [R6+URZ], R3 ;  /* 0x00000003060085a7 */ /* 0x000e64000800007f */
[----:B-1----:R-:W-:Y:S05]  /*9170*/  @!P0 BRA `(.L_x_184) ;  /* 0xfffffffc00f08947 */ /* 0x002fea000383ffff */
[----:B------:R-:W-:Y:S05]  /*9180*/  BRA `(.L_x_202) ;  /* 0xfffffff800447947 */ /* 0x000fea000383ffff */
.L_x_185:
[----:B0-----:R0:W1:Y:S02]  /*9190*/  SYNCS.PHASECHK.TRANS64.TRYWAIT P0, [R7+URZ], R4 ;  /* 0x00000004070075a7 */ /* 0x001064000800017f */
[----:B-1----:R-:W-:Y:S05]  /*91a0*/  @!P0 NANOSLEEP.SYNCS 0x989680 ;  /* 0x009896800000895d */ /* 0x002fea0003900000 */
[----:B------:R-:W1:Y:S02]  /*91b0*/  @!P0 SYNCS.PHASECHK.TRANS64 P0, [R7+URZ], R4 ;  /* 0x00000004070085a7 */ /* 0x000e64000800007f */
[----:B-1----:R-:W-:Y:S05]  /*91c0*/  @!P0 BRA `(.L_x_185) ;  /* 0xfffffffc00f08947 */ /* 0x002fea000383ffff */
[----:B------:R-:W-:Y:S05]  /*91d0*/  BRA `(.L_x_203) ;  /* 0xfffffff800547947 */ /* 0x000fea000383ffff */
.L_x_186:
[----:B0-----:R0:W1:Y:S02]  /*91e0*/  SYNCS.PHASECHK.TRANS64.TRYWAIT P0, [R6+URZ], R3 ;  /* 0x00000003060075a7 */ /* 0x001064000800017f */
[----:B-1----:R-:W-:Y:S05]  /*91f0*/  @!P0 NANOSLEEP.SYNCS 0x989680 ;  /* 0x009896800000895d */ /* 0x002fea0003900000 */
[----:B------:R-:W1:Y:S02]  /*9200*/  @!P0 SYNCS.PHASECHK.TRANS64 P0, [R6+URZ], R3 ;  /* 0x00000003060085a7 */ /* 0x000e64000800007f */
[----:B-1----:R-:W-:Y:S05]  /*9210*/  @!P0 BRA `(.L_x_186) ;  /* 0xfffffffc00f08947 */ /* 0x002fea000383ffff */
[----:B------:R-:W-:Y:S05]  /*9220*/  BRA `(.L_x_204) ;  /* 0xfffffff800647947 */ /* 0x000fea000383ffff */
.L_x_187:
[----:B0-----:R0:W1:Y:S02]  /*9230*/  SYNCS.PHASECHK.TRANS64.TRYWAIT P0, [R7+URZ], R4 ;  /* 0x00000004070075a7 */ /* 0x001064000800017f */
[----:B-1----:R-:W-:Y:S05]  /*9240*/  @!P0 NANOSLEEP.SYNCS 0x989680 ;  /* 0x009896800000895d */ /* 0x002fea0003900000 */
[----:B------:R-:W1:Y:S02]  /*9250*/  @!P0 SYNCS.PHASECHK.TRANS64 P0, [R7+URZ], R4 ;  /* 0x00000004070085a7 */ /* 0x000e64000800007f */
[----:B-1----:R-:W-:Y:S05]  /*9260*/  @!P0 BRA `(.L_x_187) ;  /* 0xfffffffc00f08947 */ /* 0x002fea000383ffff */
[----:B------:R-:W-:Y:S05]  /*9270*/  BRA `(.L_x_205) ;  /* 0xfffffff800747947 */ /* 0x000fea000383ffff */
.L_x_188:
[----:B0-----:R0:W1:Y:S02]  /*9280*/  SYNCS.PHASECHK.TRANS64.TRYWAIT P0, [R6+URZ], R3 ;  /* 0x00000003060075a7 */ /* 0x001064000800017f */
[----:B-1----:R-:W-:Y:S05]  /*9290*/  @!P0 NANOSLEEP.SYNCS 0x989680 ;  /* 0x009896800000895d */ /* 0x002fea0003900000 */
[----:B------:R-:W1:Y:S02]  /*92a0*/  @!P0 SYNCS.PHASECHK.TRANS64 P0, [R6+URZ], R3 ;  /* 0x00000003060085a7 */ /* 0x000e64000800007f */
[----:B-1----:R-:W-:Y:S05]  /*92b0*/  @!P0 BRA `(.L_x_188) ;  /* 0xfffffffc00f08947 */ /* 0x002fea000383ffff */
[----:B------:R-:W-:Y:S05]  /*92c0*/  BRA `(.L_x_206) ;  /* 0xfffffff800847947 */ /* 0x000fea000383ffff */
.L_x_189:
[----:B0-----:R0:W1:Y:S02]  /*92d0*/  SYNCS.PHASECHK.TRANS64.TRYWAIT P0, [R7+URZ], R4 ;  /* 0x00000004070075a7 */ /* 0x001064000800017f */
[----:B-1----:R-:W-:Y:S05]  /*92e0*/  @!P0 NANOSLEEP.SYNCS 0x989680 ;  /* 0x009896800000895d */ /* 0x002fea0003900000 */
[----:B------:R-:W1:Y:S02]  /*92f0*/  @!P0 SYNCS.PHASECHK.TRANS64 P0, [R7+URZ], R4 ;  /* 0x00000004070085a7 */ /* 0x000e64000800007f */
[----:B-1----:R-:W-:Y:S05]  /*9300*/  @!P0 BRA `(.L_x_189) ;  /* 0xfffffffc00f08947 */ /* 0x002fea000383ffff */
[----:B------:R-:W-:Y:S05]  /*9310*/  BRA `(.L_x_207) ;  /* 0xfffffff800947947 */ /* 0x000fea000383ffff */
.L_x_190:
[----:B-1----:R1:W2:Y:S02]  /*9320*/  SYNCS.PHASECHK.TRANS64.TRYWAIT P0, [R6+URZ], R3 ;  /* 0x00000003060075a7 */ /* 0x0022a4000800017f */
[----:B--2---:R-:W-:Y:S05]  /*9330*/  @!P0 NANOSLEEP.SYNCS 0x989680 ;  /* 0x009896800000895d */ /* 0x004fea0003900000 */
[----:B------:R-:W2:Y:S02]  /*9340*/  @!P0 SYNCS.PHASECHK.TRANS64 P0, [R6+URZ], R3 ;  /* 0x00000003060085a7 */ /* 0x000ea4000800007f */
[----:B--2---:R-:W-:Y:S05]  /*9350*/  @!P0 BRA `(.L_x_190) ;  /* 0xfffffffc00f08947 */ /* 0x004fea000383ffff */
[----:B------:R-:W-:Y:S05]  /*9360*/  BRA `(.L_x_208) ;  /* 0xfffffff8009c7947 */ /* 0x000fea000383ffff */
.L_x_209:
[----:B------:R-:W-:-:S00]  /*9370*/  BRA `(.L_x_209) ;  /* 0xfffffffc00fc7947 */ /* 0x000fc0000383ffff */
[----:B------:R-:W-:-:S00]  /*9380*/  NOP ;  /* 0x0000000000007918 */ /* 0x000fc00000000000 */
[----:B------:R-:W-:-:S00]  /*9390*/  NOP ;  /* 0x0000000000007918 */ /* 0x000fc00000000000 */
[----:B------:R-:W-:-:S00]  /*93a0*/  NOP ;  /* 0x0000000000007918 */ /* 0x000fc00000000000 */
[----:B------:R-:W-:-:S00]  /*93b0*/  NOP ;  /* 0x0000000000007918 */ /* 0x000fc00000000000 */
[----:B------:R-:W-:-:S00]  /*93c0*/  NOP ;  /* 0x0000000000007918 */ /* 0x000fc00000000000 */
[----:B------:R-:W-:-:S00]  /*93d0*/  NOP ;  /* 0x0000000000007918 */ /* 0x000fc00000000000 */
[----:B------:R-:W-:-:S00]  /*93e0*/  NOP ;  /* 0x0000000000007918 */ /* 0x000fc00000000000 */
[----:B------:R-:W-:-:S00]  /*93f0*/  NOP ;  /* 0x0000000000007918 */ /* 0x000fc00000000000 */
.L_x_210:


//--------------------- .nv.global.init           --------------------------
	.section	.nv.global.init,"aw",@progbits
.nv.global.init:
	.type		$str$22,@object
	.size		$str$22,($str$23 - $str$22)
$str$22:
        /*0000*/ 	.byte	0x6b, 0x5f, 0x74, 0x69, 0x6c, 0x65, 0x5f, 0x63, 0x6f, 0x75, 0x6e, 0x74, 0x20, 0x3e, 0x3d, 0x20
        /*0010*/ 	.byte	0x31, 0x00
	.type		$str$23,@object
	.size		$str$23,(__unnamed_1 - $str$23)
$str$23:
        /*0012*/ 	.byte	0x2f, 0x74, 0x6d, 0x70, 0x2f, 0x63, 0x75, 0x74, 0x6c, 0x61, 0x73, 0x73, 0x5f, 0x73, 0x77, 0x65
        /*0022*/ 	.byte	0x65, 0x70, 0x5f, 0x73, 0x72, 0x63, 0x2f, 0x69, 0x6e, 0x63, 0x6c, 0x75, 0x64, 0x65, 0x2f, 0x63
        /*0032*/ 	.byte	0x75, 0x74, 0x6c, 0x61, 0x73, 0x73, 0x2f, 0x67, 0x65, 0x6d, 0x6d, 0x2f, 0x63, 0x6f, 0x6c, 0x6c
        /*0042*/ 	.byte	0x65, 0x63, 0x74, 0x69, 0x76, 0x65, 0x2f, 0x73, 0x6d, 0x39, 0x30, 0x5f, 0x6d, 0x6d, 0x61, 0x5f
        /*0052*/ 	.byte	0x74, 0x6d, 0x61, 0x5f, 0x67, 0x6d, 0x6d, 0x61, 0x5f, 0x73, 0x73, 0x5f, 0x77, 0x61, 0x72, 0x70
        /*0062*/ 	.byte	0x73, 0x70, 0x65, 0x63, 0x69, 0x61, 0x6c, 0x69, 0x7a, 0x65, 0x64, 0x2e, 0x68, 0x70, 0x70, 0x00
	.type		__unnamed_1,@object
	.size		__unnamed_1,(.L_0 - __unnamed_1)
__unnamed_1:
        /*0072*/ 	.byte	0x76, 0x6f, 0x69, 0x64, 0x20, 0x63, 0x75, 0x74, 0x6c, 0x61, 0x73, 0x73, 0x3a, 0x3a, 0x67, 0x65
        /* <DEDUP_REMOVED lines=180> */
        /*0bc2*/ 	.byte	0x74, 0x65, 0x3a, 0x3a, 0x69, 0x64, 0x65, 0x6e, 0x74, 0x69, 0x74, 0x79, 0x5d, 0x00
.L_0:


//--------------------- .nv.shared._ZN7cutlass13device_kernelINS_4gemm6kernel13GemmUniversalIN4cute5tupleIJiiiiEEENS1_10collective13CollectiveMmaINS1_34MainloopSm90TmaGmmaWarpSpecializedILi11ENS5_IJNS4_1CILi4EEENSA_ILi1EEESC_EEENS1_35KernelTmaWarpSpecializedCooperativeEEENS5_IJNSA_ILi256EEENSA_ILi64EEENSA_ILi32EEEEEENS_10bfloat16_tENS5_IJlSC_lEEESK_SL_NS4_8TiledMMAINS4_8MMA_AtomIJNS4_4SM904GMMA27MMA_64x64x16_F32BF16BF16_SSILNSP_5MajorE0ELSR_0ELNSP_7ScaleInE1ELSS_1EEEEEENS4_6LayoutINS5_IJNSA_ILi2EEESC_SC_EEENS5_IJSC_NSA_ILi0EEESY_EEEEENS5_IJNS4_10UnderscoreES11_S11_EEEEENS4_13SM90_TMA_LOADENS4_14ComposedLayoutINS4_7SwizzleILi2ELi4ELi3EEENS4_18smem_ptr_flag_bitsILi16EEENSV_INS5_IJNSA_ILi8EEESI_EEENS5_IJSI_SC_EEEEEEEvNS4_8identityENS4_23SM90_TMA_LOAD_MULTICASTES1E_vS1F_EENS_8epilogue10collective6detail29Sm90TmaWarpSpecializedAdapterINS1J_15DefaultEpilogueISK_SL_SL_NS1I_6thread17LinearCombinationISK_Li1EffLNS1N_9ScaleType4KindE0ELNS_15FloatRoundStyleE2ESK_EENS1_15EpilogueDefaultEEEEEvvEEEEvNT_6ParamsE --------------------------
	.section	.nv.shared._ZN7cutlass13device_kernelINS_4gemm6kernel13GemmUniversalIN4cute5tupleIJiiiiEEENS1_10collective13CollectiveMmaINS1_34MainloopSm90TmaGmmaWarpSpecializedILi11ENS5_IJNS4_1CILi4EEENSA_ILi1EEESC_EEENS1_35KernelTmaWarpSpecializedCooperativeEEENS5_IJNSA_ILi256EEENSA_ILi64EEENSA_ILi32EEEEEENS_10bfloat16_tENS5_IJlSC_lEEESK_SL_NS4_8TiledMMAINS4_8MMA_AtomIJNS4_4SM904GMMA27MMA_64x64x16_F32BF16BF16_SSILNSP_5MajorE0ELSR_0ELNSP_7ScaleInE1ELSS_1EEEEEENS4_6LayoutINS5_IJNSA_ILi2EEESC_SC_EEENS5_IJSC_NSA_ILi0EEESY_EEEEENS5_IJNS4_10UnderscoreES11_S11_EEEEENS4_13SM90_TMA_LOADENS4_14ComposedLayoutINS4_7SwizzleILi2ELi4ELi3EEENS4_18smem_ptr_flag_bitsILi16EEENSV_INS5_IJNSA_ILi8EEESI_EEENS5_IJSI_SC_EEEEEEEvNS4_8identityENS4_23SM90_TMA_LOAD_MULTICASTES1E_vS1F_EENS_8epilogue10collective6detail29Sm90TmaWarpSpecializedAdapterINS1J_15DefaultEpilogueISK_SL_SL_NS1I_6thread17LinearCombinationISK_Li1EffLNS1N_9ScaleType4KindE0ELNS_15FloatRoundStyleE2ESK_EENS1_15EpilogueDefaultEEEEEvvEEEEvNT_6ParamsE,"aw",@nobits
	.sectionflags	@""
	.align	16
	.zero		1024


//--------------------- .nv.shared.reserved.0     --------------------------
	.section	.nv.shared.reserved.0,"aw",@nobits
	.weak		__nv_reservedSMEM_offset_0_alias
	.size		__nv_reservedSMEM_offset_0_alias, 0, 0
	.other		__nv_reservedSMEM_offset_0_alias,@"STO_CUDA_RESERVED_SHARED STV_DEFAULT"
__nv_reservedSMEM_offset_0_alias:
	.zero		0


//--------------------- .nv.global                --------------------------
	.section	.nv.global,"aw",@nobits
.nv.global:
	.type		_ZN40_INTERNAL_a324350f_4_k_cu_7cdb521d_173474cute1_E,@object
	.size		_ZN40_INTERNAL_a324350f_4_k_cu_7cdb521d_173474cute1_E,(_ZN40_INTERNAL_a324350f_4_k_cu_7cdb521d_173474cuda3std3__45__cpo6cbeginE - _ZN40_INTERNAL_a324350f_4_k_cu_7cdb521d_173474cute1_E)
_ZN40_INTERNAL_a324350f_4_k_cu_7cdb521d_173474cute1_E:
	.zero		1
	.type		_ZN40_INTERNAL_a324350f_4_k_cu_7cdb521d_173474cuda3std3__45__cpo6cbeginE,@object
	.size		_ZN40_INTERNAL_a324350f_4_k_cu_7cdb521d_173474cuda3std3__45__cpo6cbeginE,(_ZN40_INTERNAL_a324350f_4_k_cu_7cdb521d_173474cuda3std3__48in_placeE - _ZN40_INTERNAL_a324350f_4_k_cu_7cdb521d_173474cuda3std3__45__cpo6cbeginE)
_ZN40_INTERNAL_a324350f_4_k_cu_7cdb521d_173474cuda3std3__45__cpo6cbeginE:
	.zero		1
	.type		_ZN40_INTERNAL_a324350f_4_k_cu_7cdb521d_173474cuda3std3__48in_placeE,@object
	.size		_ZN40_INTERNAL_a324350f_4_k_cu_7cdb521d_173474cuda3std3__48in_placeE,(_ZN40_INTERNAL_a324350f_4_k_cu_7cdb521d_173474cuda3std6ranges3__45__cpo9iter_moveE - _ZN40_INTERNAL_a324350f_4_k_cu_7cdb521d_173474cuda3std3__48in_placeE)
_ZN40_INTERNAL_a324350f_4_k_cu_7cdb521d_173474cuda3std3__48in_placeE:
	.zero		1
	.type		_ZN40_INTERNAL_a324350f_4_k_cu_7cdb521d_173474cuda3std6ranges3__45__cpo9iter_moveE,@object
	.size		_ZN40_INTERNAL_a324350f_4_k_cu_7cdb521d_173474cuda3std6ranges3__45__cpo9iter_moveE,(_ZN40_INTERNAL_a324350f_4_k_cu_7cdb521d_173474cuda3std3__45__cpo5beginE - _ZN40_INTERNAL_a324350f_4_k_cu_7cdb521d_173474cuda3std6ranges3__45__cpo9iter_moveE)
_ZN40_INTERNAL_a324350f_4_k_cu_7cdb521d_173474cuda3std6ranges3__45__cpo9iter_moveE:
	.zero		1
	.type		_ZN40_INTERNAL_a324350f_4_k_cu_7cdb521d_173474cuda3std3__45__cpo5beginE,@object
	.size		_ZN40_INTERNAL_a324350f_4_k_cu_7cdb521d_173474cuda3std3__45__cpo5beginE,(_ZN40_INTERNAL_a324350f_4_k_cu_7cdb521d_173474cuda3std3__442_GLOBAL__N__a324350f_4_k_cu_7cdb521d_173476ignoreE - _ZN40_INTERNAL_a324350f_4_k_cu_7cdb521d_173474cuda3std3__45__cpo5beginE)
_ZN40_INTERNAL_a324350f_4_k_cu_7cdb521d_173474cuda3std3__45__cpo5beginE:
	.zero		1
	.type		_ZN40_INTERNAL_a324350f_4_k_cu_7cdb521d_173474cuda3std3__442_GLOBAL__N__a324350f_4_k_cu_7cdb521d_173476ignoreE,@object
	.size		_ZN40_INTERNAL_a324350f_4_k_cu_7cdb521d_173474cuda3std3__442_GLOBAL__N__a324350f_4_k_cu_7cdb521d_173476ignoreE,(_ZN40_INTERNAL_a324350f_4_k_cu_7cdb521d_173474cute7productE - _ZN40_INTERNAL_a324350f_4_k_cu_7cdb521d_173474cuda3std3__442_GLOBAL__N__a324350f_4_k_cu_7cdb521d_173476ignoreE)
_ZN40_INTERNAL_a324350f_4_k_cu_7cdb521d_173474cuda3std3__442_GLOBAL__N__a324350f_4_k_cu_7cdb521d_173476ignoreE:
	.zero		1
	.type		_ZN40_INTERNAL_a324350f_4_k_cu_7cdb521d_173474cute7productE,@object
	.size		_ZN40_INTERNAL_a324350f_4_k_cu_7cdb521d_173474cute7productE,(_ZN40_INTERNAL_a324350f_4_k_cu_7cdb521d_173474cuda3std3__45__cpo3endE - _ZN40_INTERNAL_a324350f_4_k_cu_7cdb521d_173474cute7productE)
_ZN40_INTERNAL_a324350f_4_k_cu_7cdb521d_173474cute7productE:
	.zero		1
	.type		_ZN40_INTERNAL_a324350f_4_k_cu_7cdb521d_173474cuda3std3__45__cpo3endE,@object
	.size		_ZN40_INTERNAL_a324350f_4_k_cu_7cdb521d_173474cuda3std3__45__cpo3endE,(_ZN40_INTERNAL_a324350f_4_k_cu_7cdb521d_173474cuda3std3__419piecewise_constructE - _ZN40_INTERNAL_a324350f_4_k_cu_7cdb521d_173474cuda3std3__45__cpo3endE)
_ZN40_INTERNAL_a324350f_4_k_cu_7cdb521d_173474cuda3std3__45__cpo3endE:
	.zero		1
	.type		_ZN40_INTERNAL_a324350f_4_k_cu_7cdb521d_173474cuda3std3__419piecewise_constructE,@object
	.size		_ZN40_INTERNAL_a324350f_4_k_cu_7cdb521d_173474cuda3std3__419piecewise_constructE,(_ZN40_INTERNAL_a324350f_4_k_cu_7cdb521d_173474cuda3std3__45__cpo4cendE - _ZN40_INTERNAL_a324350f_4_k_cu_7cdb521d_173474cuda3std3__419piecewise_constructE)
_ZN40_INTERNAL_a324350f_4_k_cu_7cdb521d_173474cuda3std3__419piecewise_constructE:
	.zero		1
	.type		_ZN40_INTERNAL_a324350f_4_k_cu_7cdb521d_173474cuda3std3__45__cpo4cendE,@object
	.size		_ZN40_INTERNAL_a324350f_4_k_cu_7cdb521d_173474cuda3std3__45__cpo4cendE,(_ZN40_INTERNAL_a324350f_4_k_cu_7cdb521d_173474cuda3std6ranges3__45__cpo4swapE - _ZN40_INTERNAL_a324350f_4_k_cu_7cdb521d_173474cuda3std3__45__cpo4cendE)
_ZN40_INTERNAL_a324350f_4_k_cu_7cdb521d_173474cuda3std3__45__cpo4cendE:
	.zero		1
	.type		_ZN40_INTERNAL_a324350f_4_k_cu_7cdb521d_173474cuda3std6ranges3__45__cpo4swapE,@object
	.size		_ZN40_INTERNAL_a324350f_4_k_cu_7cdb521d_173474cuda3std6ranges3__45__cpo4swapE,(.L_8 - _ZN40_INTERNAL_a324350f_4_k_cu_7cdb521d_173474cuda3std6ranges3__45__cpo4swapE)
_ZN40_INTERNAL_a324350f_4_k_cu_7cdb521d_173474cuda3std6ranges3__45__cpo4swapE:
	.zero		1
.L_8:


//--------------------- .nv.constant0._ZN7cutlass13device_kernelINS_4gemm6kernel13GemmUniversalIN4cute5tupleIJiiiiEEENS1_10collective13CollectiveMmaINS1_34MainloopSm90TmaGmmaWarpSpecializedILi11ENS5_IJNS4_1CILi4EEENSA_ILi1EEESC_EEENS1_35KernelTmaWarpSpecializedCooperativeEEENS5_IJNSA_ILi256EEENSA_ILi64EEENSA_ILi32EEEEEENS_10bfloat16_tENS5_IJlSC_lEEESK_SL_NS4_8TiledMMAINS4_8MMA_AtomIJNS4_4SM904GMMA27MMA_64x64x16_F32BF16BF16_SSILNSP_5MajorE0ELSR_0ELNSP_7ScaleInE1ELSS_1EEEEEENS4_6LayoutINS5_IJNSA_ILi2EEESC_SC_EEENS5_IJSC_NSA_ILi0EEESY_EEEEENS5_IJNS4_10UnderscoreES11_S11_EEEEENS4_13SM90_TMA_LOADENS4_14ComposedLayoutINS4_7SwizzleILi2ELi4ELi3EEENS4_18smem_ptr_flag_bitsILi16EEENSV_INS5_IJNSA_ILi8EEESI_EEENS5_IJSI_SC_EEEEEEEvNS4_8identityENS4_23SM90_TMA_LOAD_MULTICASTES1E_vS1F_EENS_8epilogue10collective6detail29Sm90TmaWarpSpecializedAdapterINS1J_15DefaultEpilogueISK_SL_SL_NS1I_6thread17LinearCombinationISK_Li1EffLNS1N_9ScaleType4KindE0ELNS_15FloatRoundStyleE2ESK_EENS1_15EpilogueDefaultEEEEEvvEEEEvNT_6ParamsE --------------------------
	.section	.nv.constant0._ZN7cutlass13device_kernelINS_4gemm6kernel13GemmUniversalIN4cute5tupleIJiiiiEEENS1_10collective13CollectiveMmaINS1_34MainloopSm90TmaGmmaWarpSpecializedILi11ENS5_IJNS4_1CILi4EEENSA_ILi1EEESC_EEENS1_35KernelTmaWarpSpecializedCooperativeEEENS5_IJNSA_ILi256EEENSA_ILi64EEENSA_ILi32EEEEEENS_10bfloat16_tENS5_IJlSC_lEEESK_SL_NS4_8TiledMMAINS4_8MMA_AtomIJNS4_4SM904GMMA27MMA_64x64x16_F32BF16BF16_SSILNSP_5MajorE0ELSR_0ELNSP_7ScaleInE1ELSS_1EEEEEENS4_6LayoutINS5_IJNSA_ILi2EEESC_SC_EEENS5_IJSC_NSA_ILi0EEESY_EEEEENS5_IJNS4_10UnderscoreES11_S11_EEEEENS4_13SM90_TMA_LOADENS4_14ComposedLayoutINS4_7SwizzleILi2ELi4ELi3EEENS4_18smem_ptr_flag_bitsILi16EEENSV_INS5_IJNSA_ILi8EEESI_EEENS5_IJSI_SC_EEEEEEEvNS4_8identityENS4_23SM90_TMA_LOAD_MULTICASTES1E_vS1F_EENS_8epilogue10collective6detail29Sm90TmaWarpSpecializedAdapterINS1J_15DefaultEpilogueISK_SL_SL_NS1I_6thread17LinearCombinationISK_Li1EffLNS1N_9ScaleType4KindE0ELNS_15FloatRoundStyleE2ESK_EENS1_15EpilogueDefaultEEEEEvvEEEEvNT_6ParamsE,"a",@progbits
	.sectionflags	@""
	.align	4
.nv.constant0._ZN7cutlass13device_kernelINS_4gemm6kernel13GemmUniversalIN4cute5tupleIJiiiiEEENS1_10collective13CollectiveMmaINS1_34MainloopSm90TmaGmmaWarpSpecializedILi11ENS5_IJNS4_1CILi4EEENSA_ILi1EEESC_EEENS1_35KernelTmaWarpSpecializedCooperativeEEENS5_IJNSA_ILi256EEENSA_ILi64EEENSA_ILi32EEEEEENS_10bfloat16_tENS5_IJlSC_lEEESK_SL_NS4_8TiledMMAINS4_8MMA_AtomIJNS4_4SM904GMMA27MMA_64x64x16_F32BF16BF16_SSILNSP_5MajorE0ELSR_0ELNSP_7ScaleInE1ELSS_1EEEEEENS4_6LayoutINS5_IJNSA_ILi2EEESC_SC_EEENS5_IJSC_NSA_ILi0EEESY_EEEEENS5_IJNS4_10UnderscoreES11_S11_EEEEENS4_13SM90_TMA_LOADENS4_14ComposedLayoutINS4_7SwizzleILi2ELi4ELi3EEENS4_18smem_ptr_flag_bitsILi16EEENSV_INS5_IJNSA_ILi8EEESI_EEENS5_IJSI_SC_EEEEEEEvNS4_8identityENS4_23SM90_TMA_LOAD_MULTICASTES1E_vS1F_EENS_8epilogue10collective6detail29Sm90TmaWarpSpecializedAdapterINS1J_15DefaultEpilogueISK_SL_SL_NS1I_6thread17LinearCombinationISK_Li1EffLNS1N_9ScaleType4KindE0ELNS_15FloatRoundStyleE2ESK_EENS1_15EpilogueDefaultEEEEEvvEEEEvNT_6ParamsE:
	.zero		1664


//--------------------- SYMBOLS --------------------------

	.type		.nv.reservedSmem.offset0,@object
	.size		.nv.reservedSmem.offset0,0x4
	.type		__assertfail,@function
